//
// Generated by NVIDIA NVVM Compiler
//
// Compiler Build ID: CL-36424714
// Cuda compilation tools, release 13.0, V13.0.88
// Based on NVVM 20.0.0
//

.version 9.0
.target sm_100
.address_size 64

	// .globl	_Z24compute_eigenvalues_cudaPdS_i
.func  (.param .align 16 .b8 func_retval0[16]) __internal_trig_reduction_slowpathd
(
	.param .b64 __internal_trig_reduction_slowpathd_param_0
)
;
.global .align 8 .b8 __cudart_i2opi_d[144] = {8, 93, 141, 31, 177, 95, 251, 107, 234, 146, 82, 138, 247, 57, 7, 61, 123, 241, 229, 235, 199, 186, 39, 117, 45, 234, 95, 158, 102, 63, 70, 79, 183, 9, 203, 39, 207, 126, 54, 109, 31, 109, 10, 90, 139, 17, 47, 239, 15, 152, 5, 222, 255, 151, 248, 31, 59, 40, 249, 189, 139, 95, 132, 156, 244, 57, 83, 131, 57, 214, 145, 57, 65, 126, 95, 180, 38, 112, 156, 233, 132, 68, 187, 46, 245, 53, 130, 232, 62, 167, 41, 177, 28, 235, 29, 254, 28, 146, 209, 9, 234, 46, 73, 6, 224, 210, 77, 66, 58, 110, 36, 183, 97, 197, 187, 222, 171, 99, 81, 254, 65, 144, 67, 60, 153, 149, 98, 219, 192, 221, 52, 245, 209, 87, 39, 252, 41, 21, 68, 78, 110, 131, 249, 162};
.global .align 16 .b8 __cudart_sin_cos_coeffs[128] = {70, 210, 176, 44, 241, 229, 90, 190, 146, 227, 172, 105, 227, 29, 199, 62, 161, 98, 219, 25, 160, 1, 42, 191, 24, 8, 17, 17, 17, 17, 129, 63, 84, 85, 85, 85, 85, 85, 197, 191, 0, 0, 0, 0, 0, 0, 0, 0, 0, 0, 0, 0, 0, 0, 0, 0, 100, 129, 253, 32, 131, 255, 168, 189, 40, 133, 239, 193, 167, 238, 33, 62, 217, 230, 6, 142, 79, 126, 146, 190, 233, 188, 221, 25, 160, 1, 250, 62, 71, 93, 193, 22, 108, 193, 86, 191, 81, 85, 85, 85, 85, 85, 165, 63, 0, 0, 0, 0, 0, 0, 224, 191, 0, 0, 0, 0, 0, 0, 240, 63};

.visible .entry _Z24compute_eigenvalues_cudaPdS_i(
	.param .u64 .ptr .align 1 _Z24compute_eigenvalues_cudaPdS_i_param_0,
	.param .u64 .ptr .align 1 _Z24compute_eigenvalues_cudaPdS_i_param_1,
	.param .u32 _Z24compute_eigenvalues_cudaPdS_i_param_2
)
{
	.reg .pred 	%p<16>;
	.reg .b32 	%r<43>;
	.reg .b64 	%rd<17>;
	.reg .b64 	%fd<203>;

	ld.param.u64 	%rd1, [_Z24compute_eigenvalues_cudaPdS_i_param_0];
	ld.param.u64 	%rd2, [_Z24compute_eigenvalues_cudaPdS_i_param_1];
	ld.param.u32 	%r13, [_Z24compute_eigenvalues_cudaPdS_i_param_2];
	mov.u32 	%r14, %ntid.x;
	mov.u32 	%r15, %ctaid.x;
	mov.u32 	%r16, %tid.x;
	mad.lo.s32 	%r1, %r14, %r15, %r16;
	setp.ge.s32 	%p1, %r1, %r13;
	@%p1 bra 	$L__BB0_19;
	cvta.to.global.u64 	%rd3, %rd1;
	mul.lo.s32 	%r17, %r1, 9;
	mul.wide.s32 	%rd4, %r17, 8;
	add.s64 	%rd5, %rd3, %rd4;
	ld.global.f64 	%fd200, [%rd5];
	ld.global.f64 	%fd38, [%rd5+8];
	ld.global.f64 	%fd39, [%rd5+16];
	ld.global.f64 	%fd40, [%rd5+24];
	ld.global.f64 	%fd201, [%rd5+32];
	ld.global.f64 	%fd41, [%rd5+40];
	ld.global.f64 	%fd42, [%rd5+48];
	ld.global.f64 	%fd43, [%rd5+56];
	ld.global.f64 	%fd202, [%rd5+64];
	add.f64 	%fd44, %fd38, %fd40;
	mul.f64 	%fd4, %fd44, 0d3FE0000000000000;
	add.f64 	%fd45, %fd39, %fd42;
	mul.f64 	%fd5, %fd45, 0d3FE0000000000000;
	add.f64 	%fd46, %fd41, %fd43;
	mul.f64 	%fd6, %fd46, 0d3FE0000000000000;
	mul.f64 	%fd47, %fd5, %fd5;
	fma.rn.f64 	%fd48, %fd4, %fd4, %fd47;
	fma.rn.f64 	%fd7, %fd6, %fd6, %fd48;
	setp.eq.f64 	%p2, %fd7, 0d0000000000000000;
	@%p2 bra 	$L__BB0_18;
	add.f64 	%fd49, %fd200, %fd201;
	add.f64 	%fd50, %fd49, %fd202;
	div.rn.f64 	%fd8, %fd50, 0d4008000000000000;
	sub.f64 	%fd51, %fd200, %fd8;
	sub.f64 	%fd52, %fd201, %fd8;
	mul.f64 	%fd53, %fd52, %fd52;
	fma.rn.f64 	%fd54, %fd51, %fd51, %fd53;
	sub.f64 	%fd55, %fd202, %fd8;
	fma.rn.f64 	%fd56, %fd55, %fd55, %fd54;
	fma.rn.f64 	%fd57, %fd7, 0d4000000000000000, %fd56;
	div.rn.f64 	%fd58, %fd57, 0d4018000000000000;
	sqrt.rn.f64 	%fd9, %fd58;
	div.rn.f64 	%fd59, %fd51, %fd9;
	div.rn.f64 	%fd60, %fd4, %fd9;
	div.rn.f64 	%fd61, %fd5, %fd9;
	div.rn.f64 	%fd62, %fd52, %fd9;
	div.rn.f64 	%fd63, %fd6, %fd9;
	div.rn.f64 	%fd64, %fd55, %fd9;
	mul.f64 	%fd65, %fd62, %fd64;
	mul.f64 	%fd66, %fd63, %fd63;
	sub.f64 	%fd67, %fd65, %fd66;
	mul.f64 	%fd68, %fd59, %fd67;
	mul.f64 	%fd69, %fd60, %fd64;
	mul.f64 	%fd70, %fd61, %fd63;
	sub.f64 	%fd71, %fd69, %fd70;
	mul.f64 	%fd72, %fd60, %fd71;
	sub.f64 	%fd73, %fd68, %fd72;
	mul.f64 	%fd74, %fd60, %fd63;
	mul.f64 	%fd75, %fd61, %fd62;
	sub.f64 	%fd76, %fd74, %fd75;
	fma.rn.f64 	%fd77, %fd61, %fd76, %fd73;
	mul.f64 	%fd78, %fd77, 0d3FE0000000000000;
	min.f64 	%fd79, %fd78, 0d3FF0000000000000;
	max.f64 	%fd10, %fd79, 0dBFF0000000000000;
	{
	.reg .b32 %temp; 
	mov.b64 	{%temp, %r2}, %fd10;
	}
	abs.f64 	%fd11, %fd10;
	{
	.reg .b32 %temp; 
	mov.b64 	{%temp, %r18}, %fd11;
	}
	setp.gt.s32 	%p3, %r18, 1071801957;
	@%p3 bra 	$L__BB0_6;
	mul.f64 	%fd120, %fd10, %fd10;
	fma.rn.f64 	%fd121, %fd120, 0d3FB0066BDC1895E9, 0dBFB3823B180754AF;
	fma.rn.f64 	%fd122, %fd121, %fd120, 0d3FB11E52CC2F79AE;
	fma.rn.f64 	%fd123, %fd122, %fd120, 0dBF924EAF3526861B;
	fma.rn.f64 	%fd124, %fd123, %fd120, 0d3F91DF02A31E6CB7;
	fma.rn.f64 	%fd125, %fd124, %fd120, 0d3F847D18B0EEC6CC;
	fma.rn.f64 	%fd126, %fd125, %fd120, 0d3F8D0AF961BA53B0;
	fma.rn.f64 	%fd127, %fd126, %fd120, 0d3F91BF7734CF1C48;
	fma.rn.f64 	%fd128, %fd127, %fd120, 0d3F96E91483144EF7;
	fma.rn.f64 	%fd129, %fd128, %fd120, 0d3F9F1C6E0A4F9F81;
	fma.rn.f64 	%fd130, %fd129, %fd120, 0d3FA6DB6DC27FA92B;
	fma.rn.f64 	%fd131, %fd130, %fd120, 0d3FB333333320F91B;
	fma.rn.f64 	%fd132, %fd131, %fd120, 0d3FC5555555555F4D;
	mul.f64 	%fd133, %fd120, %fd132;
	fma.rn.f64 	%fd12, %fd133, %fd11, %fd11;
	setp.gt.s32 	%p7, %r2, -1;
	@%p7 bra 	$L__BB0_5;
	mov.f64 	%fd138, 0d3C91A62633145C07;
	add.rn.f64 	%fd139, %fd12, %fd138;
	mov.f64 	%fd140, 0d3FF921FB54442D18;
	add.rn.f64 	%fd195, %fd140, %fd139;
	bra.uni 	$L__BB0_7;
$L__BB0_5:
	mov.f64 	%fd134, 0dBC91A62633145C07;
	add.rn.f64 	%fd135, %fd12, %fd134;
	neg.f64 	%fd136, %fd135;
	mov.f64 	%fd137, 0d3FF921FB54442D18;
	add.rn.f64 	%fd195, %fd137, %fd136;
	bra.uni 	$L__BB0_7;
$L__BB0_6:
	mov.f64 	%fd80, 0d3FF0000000000000;
	sub.f64 	%fd81, %fd80, %fd11;
	{
	.reg .b32 %temp; 
	mov.b64 	{%r19, %temp}, %fd81;
	}
	{
	.reg .b32 %temp; 
	mov.b64 	{%temp, %r20}, %fd81;
	}
	add.s32 	%r21, %r20, -1048576;
	mov.b64 	%fd82, {%r19, %r21};
	rsqrt.approx.ftz.f64 	%fd83, %fd82;
	{
	.reg .b32 %temp; 
	mov.b64 	{%r22, %temp}, %fd83;
	}
	{
	.reg .b32 %temp; 
	mov.b64 	{%temp, %r23}, %fd83;
	}
	add.s32 	%r24, %r23, -1048576;
	mov.b64 	%fd84, {%r22, %r24};
	mul.f64 	%fd85, %fd82, %fd83;
	neg.f64 	%fd86, %fd85;
	fma.rn.f64 	%fd87, %fd85, %fd86, %fd82;
	fma.rn.f64 	%fd88, %fd87, %fd84, %fd85;
	neg.f64 	%fd89, %fd88;
	fma.rn.f64 	%fd90, %fd83, %fd89, 0d3FF0000000000000;
	fma.rn.f64 	%fd91, %fd90, %fd84, %fd84;
	fma.rn.f64 	%fd92, %fd88, %fd89, %fd82;
	fma.rn.f64 	%fd93, %fd92, %fd91, %fd88;
	{
	.reg .b32 %temp; 
	mov.b64 	{%r25, %temp}, %fd93;
	}
	{
	.reg .b32 %temp; 
	mov.b64 	{%temp, %r26}, %fd93;
	}
	add.s32 	%r27, %r26, 1048576;
	mov.b64 	%fd94, {%r25, %r27};
	fma.rn.f64 	%fd95, %fd81, 0d3EC715B371155F70, 0dBEBAC2FE66FAAC4B;
	fma.rn.f64 	%fd96, %fd95, %fd81, 0d3ED9A9B88EFCD9B8;
	fma.rn.f64 	%fd97, %fd96, %fd81, 0d3EDD0F40A8A0C4C3;
	fma.rn.f64 	%fd98, %fd97, %fd81, 0d3EF46D4CFA9E0E1F;
	fma.rn.f64 	%fd99, %fd98, %fd81, 0d3F079C168D1E2422;
	fma.rn.f64 	%fd100, %fd99, %fd81, 0d3F1C9A88C3BCA540;
	fma.rn.f64 	%fd101, %fd100, %fd81, 0d3F31C4E64BD476DF;
	fma.rn.f64 	%fd102, %fd101, %fd81, 0d3F46E8BA60009C8F;
	fma.rn.f64 	%fd103, %fd102, %fd81, 0d3F5F1C71C62B05A2;
	fma.rn.f64 	%fd104, %fd103, %fd81, 0d3F76DB6DB6DC9F2C;
	fma.rn.f64 	%fd105, %fd104, %fd81, 0d3F9333333333329C;
	fma.rn.f64 	%fd106, %fd105, %fd81, 0d3FB5555555555555;
	setp.lt.s32 	%p4, %r20, 1;
	mov.f64 	%fd107, 0d0000000000000000;
	mul.rn.f64 	%fd108, %fd11, %fd107;
	mul.f64 	%fd109, %fd81, %fd106;
	fma.rn.f64 	%fd110, %fd109, %fd94, %fd94;
	selp.f64 	%fd111, %fd108, %fd110, %p4;
	setp.lt.s32 	%p5, %r20, 0;
	mov.f64 	%fd112, 0d7FF0000000000000;
	mul.rn.f64 	%fd113, %fd111, %fd112;
	selp.f64 	%fd114, %fd113, %fd111, %p5;
	setp.lt.s32 	%p6, %r2, 0;
	mov.f64 	%fd115, 0dBCA1A62633145C07;
	add.rn.f64 	%fd116, %fd114, %fd115;
	neg.f64 	%fd117, %fd116;
	mov.f64 	%fd118, 0d400921FB54442D18;
	add.rn.f64 	%fd119, %fd118, %fd117;
	selp.f64 	%fd195, %fd119, %fd114, %p6;
$L__BB0_7:
	div.rn.f64 	%fd17, %fd195, 0d4008000000000000;
	add.f64 	%fd18, %fd9, %fd9;
	abs.f64 	%fd19, %fd17;
	setp.neu.f64 	%p8, %fd19, 0d7FF0000000000000;
	@%p8 bra 	$L__BB0_9;
	mov.f64 	%fd146, 0d0000000000000000;
	mul.rn.f64 	%fd197, %fd17, %fd146;
	mov.b32 	%r40, 1;
	bra.uni 	$L__BB0_12;
$L__BB0_9:
	mul.f64 	%fd141, %fd17, 0d3FE45F306DC9C883;
	cvt.rni.s32.f64 	%r39, %fd141;
	cvt.rn.f64.s32 	%fd142, %r39;
	fma.rn.f64 	%fd143, %fd142, 0dBFF921FB54442D18, %fd17;
	fma.rn.f64 	%fd144, %fd142, 0dBC91A62633145C00, %fd143;
	fma.rn.f64 	%fd197, %fd142, 0dB97B839A252049C0, %fd144;
	setp.ltu.f64 	%p9, %fd19, 0d41E0000000000000;
	@%p9 bra 	$L__BB0_11;
	{ // callseq 0, 0
	.param .b64 param0;
	st.param.f64 	[param0], %fd17;
	.param .align 16 .b8 retval0[16];
	call.uni (retval0), 
	__internal_trig_reduction_slowpathd, 
	(
	param0
	);
	ld.param.f64 	%fd197, [retval0];
	ld.param.b32 	%r39, [retval0+8];
	} // callseq 0
$L__BB0_11:
	add.s32 	%r40, %r39, 1;
$L__BB0_12:
	shl.b32 	%r30, %r40, 6;
	cvt.u64.u32 	%rd6, %r30;
	and.b64  	%rd7, %rd6, 64;
	mov.u64 	%rd8, __cudart_sin_cos_coeffs;
	add.s64 	%rd9, %rd8, %rd7;
	mul.rn.f64 	%fd147, %fd197, %fd197;
	and.b32  	%r31, %r40, 1;
	setp.eq.b32 	%p10, %r31, 1;
	selp.f64 	%fd148, 0dBDA8FF8320FD8164, 0d3DE5DB65F9785EBA, %p10;
	ld.global.nc.v2.f64 	{%fd149, %fd150}, [%rd9];
	fma.rn.f64 	%fd151, %fd148, %fd147, %fd149;
	fma.rn.f64 	%fd152, %fd151, %fd147, %fd150;
	ld.global.nc.v2.f64 	{%fd153, %fd154}, [%rd9+16];
	fma.rn.f64 	%fd155, %fd152, %fd147, %fd153;
	fma.rn.f64 	%fd156, %fd155, %fd147, %fd154;
	ld.global.nc.v2.f64 	{%fd157, %fd158}, [%rd9+32];
	fma.rn.f64 	%fd159, %fd156, %fd147, %fd157;
	fma.rn.f64 	%fd160, %fd159, %fd147, %fd158;
	fma.rn.f64 	%fd161, %fd160, %fd197, %fd197;
	fma.rn.f64 	%fd162, %fd160, %fd147, 0d3FF0000000000000;
	selp.f64 	%fd163, %fd162, %fd161, %p10;
	and.b32  	%r32, %r40, 2;
	setp.eq.s32 	%p11, %r32, 0;
	mov.f64 	%fd164, 0d0000000000000000;
	sub.f64 	%fd165, %fd164, %fd163;
	selp.f64 	%fd166, %fd163, %fd165, %p11;
	fma.rn.f64 	%fd200, %fd18, %fd166, %fd8;
	add.f64 	%fd26, %fd17, 0d4000C152382D7365;
	abs.f64 	%fd27, %fd26;
	setp.neu.f64 	%p12, %fd27, 0d7FF0000000000000;
	@%p12 bra 	$L__BB0_14;
	mov.f64 	%fd172, 0d0000000000000000;
	mul.rn.f64 	%fd199, %fd26, %fd172;
	mov.b32 	%r42, 1;
	bra.uni 	$L__BB0_17;
$L__BB0_14:
	mul.f64 	%fd167, %fd26, 0d3FE45F306DC9C883;
	cvt.rni.s32.f64 	%r41, %fd167;
	cvt.rn.f64.s32 	%fd168, %r41;
	fma.rn.f64 	%fd169, %fd168, 0dBFF921FB54442D18, %fd26;
	fma.rn.f64 	%fd170, %fd168, 0dBC91A62633145C00, %fd169;
	fma.rn.f64 	%fd199, %fd168, 0dB97B839A252049C0, %fd170;
	setp.ltu.f64 	%p13, %fd27, 0d41E0000000000000;
	@%p13 bra 	$L__BB0_16;
	{ // callseq 1, 0
	.param .b64 param0;
	st.param.f64 	[param0], %fd26;
	.param .align 16 .b8 retval0[16];
	call.uni (retval0), 
	__internal_trig_reduction_slowpathd, 
	(
	param0
	);
	ld.param.f64 	%fd199, [retval0];
	ld.param.b32 	%r41, [retval0+8];
	} // callseq 1
$L__BB0_16:
	add.s32 	%r42, %r41, 1;
$L__BB0_17:
	shl.b32 	%r35, %r42, 6;
	cvt.u64.u32 	%rd10, %r35;
	and.b64  	%rd11, %rd10, 64;
	add.s64 	%rd13, %rd8, %rd11;
	mul.rn.f64 	%fd173, %fd199, %fd199;
	and.b32  	%r36, %r42, 1;
	setp.eq.b32 	%p14, %r36, 1;
	selp.f64 	%fd174, 0dBDA8FF8320FD8164, 0d3DE5DB65F9785EBA, %p14;
	ld.global.nc.v2.f64 	{%fd175, %fd176}, [%rd13];
	fma.rn.f64 	%fd177, %fd174, %fd173, %fd175;
	fma.rn.f64 	%fd178, %fd177, %fd173, %fd176;
	ld.global.nc.v2.f64 	{%fd179, %fd180}, [%rd13+16];
	fma.rn.f64 	%fd181, %fd178, %fd173, %fd179;
	fma.rn.f64 	%fd182, %fd181, %fd173, %fd180;
	ld.global.nc.v2.f64 	{%fd183, %fd184}, [%rd13+32];
	fma.rn.f64 	%fd185, %fd182, %fd173, %fd183;
	fma.rn.f64 	%fd186, %fd185, %fd173, %fd184;
	fma.rn.f64 	%fd187, %fd186, %fd199, %fd199;
	fma.rn.f64 	%fd188, %fd186, %fd173, 0d3FF0000000000000;
	selp.f64 	%fd189, %fd188, %fd187, %p14;
	and.b32  	%r37, %r42, 2;
	setp.eq.s32 	%p15, %r37, 0;
	mov.f64 	%fd190, 0d0000000000000000;
	sub.f64 	%fd191, %fd190, %fd189;
	selp.f64 	%fd192, %fd189, %fd191, %p15;
	fma.rn.f64 	%fd202, %fd18, %fd192, %fd8;
	mul.f64 	%fd193, %fd8, 0d4008000000000000;
	sub.f64 	%fd194, %fd193, %fd200;
	sub.f64 	%fd201, %fd194, %fd202;
$L__BB0_18:
	mul.lo.s32 	%r38, %r1, 3;
	cvta.to.global.u64 	%rd14, %rd2;
	mul.wide.s32 	%rd15, %r38, 8;
	add.s64 	%rd16, %rd14, %rd15;
	st.global.f64 	[%rd16], %fd200;
	st.global.f64 	[%rd16+8], %fd201;
	st.global.f64 	[%rd16+16], %fd202;
$L__BB0_19:
	ret;

}
.func  (.param .align 16 .b8 func_retval0[16]) __internal_trig_reduction_slowpathd(
	.param .b64 __internal_trig_reduction_slowpathd_param_0
)
{
	.local .align 8 .b8 	__local_depot1[40];
	.reg .b64 	%SP;
	.reg .b64 	%SPL;
	.reg .pred 	%p<10>;
	.reg .b32 	%r<47>;
	.reg .b64 	%rd<74>;
	.reg .b64 	%fd<5>;

	mov.u64 	%SPL, __local_depot1;
	ld.param.f64 	%fd4, [__internal_trig_reduction_slowpathd_param_0];
	add.u64 	%rd1, %SPL, 0;
	{
	.reg .b32 %temp; 
	mov.b64 	{%temp, %r1}, %fd4;
	}
	shr.u32 	%r2, %r1, 20;
	and.b32  	%r3, %r2, 2047;
	setp.eq.s32 	%p1, %r3, 2047;
	mov.b32 	%r46, 0;
	@%p1 bra 	$L__BB1_9;
	add.s32 	%r20, %r3, -1024;
	mov.b64 	%rd20, %fd4;
	shl.b64 	%rd2, %rd20, 11;
	shr.u32 	%r4, %r20, 6;
	sub.s32 	%r45, 15, %r4;
	sub.s32 	%r21, 19, %r4;
	setp.lt.u32 	%p2, %r20, 128;
	selp.b32 	%r6, 18, %r21, %p2;
	setp.ge.s32 	%p3, %r45, %r6;
	mov.b64 	%rd70, 0;
	@%p3 bra 	$L__BB1_4;
	add.s32 	%r23, %r6, %r4;
	neg.s32 	%r43, %r23;
	or.b64  	%rd3, %rd2, -9223372036854775808;
	mov.b64 	%rd70, 0;
	mov.b32 	%r42, 0;
	mov.u64 	%rd25, __cudart_i2opi_d;
	mov.u32 	%r44, %r45;
$L__BB1_3:
	.pragma "nounroll";
	mul.wide.s32 	%rd22, %r42, 8;
	add.s64 	%rd23, %rd1, %rd22;
	mul.wide.s32 	%rd24, %r44, 8;
	add.s64 	%rd26, %rd25, %rd24;
	ld.global.nc.u64 	%rd27, [%rd26];
	{
	.reg .u32 %r0, %r1, %r2, %r3, %alo, %ahi, %blo, %bhi, %clo, %chi;
	mov.b64 	{%alo,%ahi}, %rd27;
	mov.b64 	{%blo,%bhi}, %rd3;
	mov.b64 	{%clo,%chi}, %rd70;
	mad.lo.cc.u32 	%r0, %alo, %blo, %clo;
	madc.hi.cc.u32 	%r1, %alo, %blo, %chi;
	madc.hi.u32 	%r2, %alo, %bhi, 0;
	mad.lo.cc.u32 	%r1, %alo, %bhi, %r1;
	madc.hi.cc.u32 	%r2, %ahi, %blo, %r2;
	madc.hi.u32 	%r3, %ahi, %bhi, 0;
	mad.lo.cc.u32 	%r1, %ahi, %blo, %r1;
	madc.lo.cc.u32 	%r2, %ahi, %bhi, %r2;
	addc.u32 	%r3, %r3, 0;
	mov.b64 	%rd28, {%r0,%r1};
	mov.b64 	%rd70, {%r2,%r3};
	}
	st.local.u64 	[%rd23], %rd28;
	add.s32 	%r44, %r44, 1;
	add.s32 	%r43, %r43, 1;
	add.s32 	%r42, %r42, 1;
	setp.ne.s32 	%p4, %r43, -15;
	mov.u32 	%r45, %r6;
	@%p4 bra 	$L__BB1_3;
$L__BB1_4:
	cvt.s64.s32 	%rd29, %r45;
	cvt.u64.u32 	%rd30, %r4;
	add.s64 	%rd31, %rd30, %rd29;
	shl.b64 	%rd32, %rd31, 3;
	add.s64 	%rd33, %rd1, %rd32;
	st.local.u64 	[%rd33+-120], %rd70;
	and.b32  	%r15, %r2, 63;
	ld.local.u64 	%rd72, [%rd1+16];
	ld.local.u64 	%rd71, [%rd1+24];
	setp.eq.s32 	%p5, %r15, 0;
	@%p5 bra 	$L__BB1_6;
	shl.b64 	%rd34, %rd71, %r15;
	shr.u64 	%rd35, %rd72, 1;
	xor.b32  	%r24, %r15, 63;
	shr.u64 	%rd36, %rd35, %r24;
	or.b64  	%rd71, %rd34, %rd36;
	ld.local.u64 	%rd37, [%rd1+8];
	shl.b64 	%rd38, %rd72, %r15;
	shr.u64 	%rd39, %rd37, 1;
	shr.u64 	%rd40, %rd39, %r24;
	or.b64  	%rd72, %rd38, %rd40;
$L__BB1_6:
	and.b32  	%r25, %r1, -2147483648;
	shr.u64 	%rd41, %rd71, 62;
	cvt.u32.u64 	%r26, %rd41;
	mov.b64 	{%r27, %r28}, %rd71;
	mov.b64 	{%r29, %r30}, %rd72;
	shf.l.wrap.b32 	%r31, %r30, %r27, 2;
	shf.l.wrap.b32 	%r32, %r27, %r28, 2;
	mov.b64 	%rd42, {%r31, %r32};
	shl.b64 	%rd43, %rd72, 2;
	shr.u64 	%rd44, %rd42, 63;
	cvt.u32.u64 	%r33, %rd44;
	add.s32 	%r34, %r33, %r26;
	setp.eq.s32 	%p6, %r25, 0;
	neg.s32 	%r35, %r34;
	selp.b32 	%r46, %r34, %r35, %p6;
	setp.gt.s64 	%p7, %rd42, -1;
	mov.b64 	%rd45, 0;
	{
	.reg .u32 %r0, %r1, %r2, %r3, %a0, %a1, %a2, %a3, %b0, %b1, %b2, %b3;
	mov.b64 	{%a0,%a1}, %rd45;
	mov.b64 	{%a2,%a3}, %rd45;
	mov.b64 	{%b0,%b1}, %rd43;
	mov.b64 	{%b2,%b3}, %rd42;
	sub.cc.u32 	%r0, %a0, %b0;
	subc.cc.u32 	%r1, %a1, %b1;
	subc.cc.u32 	%r2, %a2, %b2;
	subc.u32 	%r3, %a3, %b3;
	mov.b64 	%rd46, {%r0,%r1};
	mov.b64 	%rd47, {%r2,%r3};
	}
	xor.b32  	%r36, %r25, -2147483648;
	selp.b64 	%rd73, %rd42, %rd47, %p7;
	selp.b64 	%rd14, %rd43, %rd46, %p7;
	selp.b32 	%r17, %r25, %r36, %p7;
	clz.b64 	%r37, %rd73;
	cvt.u64.u32 	%rd15, %r37;
	setp.eq.s32 	%p8, %r37, 0;
	@%p8 bra 	$L__BB1_8;
	cvt.u32.u64 	%r38, %rd15;
	and.b32  	%r39, %r38, 63;
	shl.b64 	%rd48, %rd73, %r39;
	shr.u64 	%rd49, %rd14, 1;
	not.b32 	%r40, %r38;
	and.b32  	%r41, %r40, 63;
	shr.u64 	%rd50, %rd49, %r41;
	or.b64  	%rd73, %rd48, %rd50;
$L__BB1_8:
	mov.b64 	%rd51, -3958705157555305931;
	{
	.reg .u32 %r0, %r1, %r2, %r3, %alo, %ahi, %blo, %bhi;
	mov.b64 	{%alo,%ahi}, %rd73;
	mov.b64 	{%blo,%bhi}, %rd51;
	mul.lo.u32 	%r0, %alo, %blo;
	mul.hi.u32 	%r1, %alo, %blo;
	mad.lo.cc.u32 	%r1, %alo, %bhi, %r1;
	madc.hi.u32 	%r2, %alo, %bhi, 0;
	mad.lo.cc.u32 	%r1, %ahi, %blo, %r1;
	madc.hi.cc.u32 	%r2, %ahi, %blo, %r2;
	madc.hi.u32 	%r3, %ahi, %bhi, 0;
	mad.lo.cc.u32 	%r2, %ahi, %bhi, %r2;
	addc.u32 	%r3, %r3, 0;
	mov.b64 	%rd52, {%r0,%r1};
	mov.b64 	%rd53, {%r2,%r3};
	}
	setp.gt.s64 	%p9, %rd53, 0;
	{
	.reg .u32 %r0, %r1, %r2, %r3, %a0, %a1, %a2, %a3, %b0, %b1, %b2, %b3;
	mov.b64 	{%a0,%a1}, %rd52;
	mov.b64 	{%a2,%a3}, %rd53;
	mov.b64 	{%b0,%b1}, %rd52;
	mov.b64 	{%b2,%b3}, %rd53;
	add.cc.u32 	%r0, %a0, %b0;
	addc.cc.u32 	%r1, %a1, %b1;
	addc.cc.u32 	%r2, %a2, %b2;
	addc.u32 	%r3, %a3, %b3;
	mov.b64 	%rd54, {%r0,%r1};
	mov.b64 	%rd55, {%r2,%r3};
	}
	selp.b64 	%rd56, %rd55, %rd53, %p9;
	selp.s64 	%rd57, -1, 0, %p9;
	sub.s64 	%rd58, %rd57, %rd15;
	cvt.u64.u32 	%rd59, %r17;
	shl.b64 	%rd60, %rd59, 32;
	add.s64 	%rd61, %rd56, 1;
	shr.u64 	%rd62, %rd61, 10;
	add.s64 	%rd63, %rd62, 1;
	shr.u64 	%rd64, %rd63, 1;
	shl.b64 	%rd65, %rd58, 52;
	add.s64 	%rd66, %rd65, %rd64;
	add.s64 	%rd67, %rd66, 4602678819172646912;
	or.b64  	%rd68, %rd67, %rd60;
	mov.b64 	%fd4, %rd68;
$L__BB1_9:
	st.param.f64 	[func_retval0], %fd4;
	st.param.b32 	[func_retval0+8], %r46;
	ret;

}


// ===== COMPILED SASS (sm_100) =====

	.target	sm_100

	.elftype	@"ET_EXEC"


//--------------------- .note.nv.tkinfo           --------------------------
	.section	.note.nv.tkinfo,"",@"SHT_NOTE"
	.sectionflags	@"SHF_NOTE_NV_TKINFO"
	.tkinfo
        /*0018*/ 	.word	0x00000002
        /*0030*/ 	.string	""
        /*0030*/ 	.string	"ptxas"
        /*0030*/ 	.string	"Cuda compilation tools, release 13.0, V13.0.88"
        /*0030*/ 	.string	"Build cuda_13.0.r13.0/compiler.36424714_0"
        /*0030*/ 	.string	"-arch sm_100 -m 64 "



//--------------------- .note.nv.cuinfo           --------------------------
	.section	.note.nv.cuinfo,"",@"SHT_NOTE"
	.sectionflags	@"SHF_NOTE_NV_CUINFO"
        /*0018*/ 	.short	0x0002
        /*001a*/ 	.short	0x0064
        /*001c*/ 	.short	0x0082
	.zero		2


//--------------------- .nv.info                  --------------------------
	.section	.nv.info,"",@"SHT_CUDA_INFO"
	.align	4


	//----- nvinfo : EIATTR_REGCOUNT
	.align		4
        /*0000*/ 	.byte	0x04, 0x2f
        /*0002*/ 	.short	(.L_3 - .L_2)
	.align		4
.L_2:
        /*0004*/ 	.word	index@(_Z24compute_eigenvalues_cudaPdS_i)
        /*0008*/ 	.word	0x0000002a


	//----- nvinfo : EIATTR_FRAME_SIZE
	.align		4
.L_3:
        /*000c*/ 	.byte	0x04, 0x11
        /*000e*/ 	.short	(.L_5 - .L_4)
	.align		4
.L_4:
        /*0010*/ 	.word	index@($_Z24compute_eigenvalues_cudaPdS_i$__internal_trig_reduction_slowpathd)
        /*0014*/ 	.word	0x00000028


	//----- nvinfo : EIATTR_FRAME_SIZE
	.align		4
.L_5:
        /*0018*/ 	.byte	0x04, 0x11
        /*001a*/ 	.short	(.L_7 - .L_6)
	.align		4
.L_6:
        /*001c*/ 	.word	index@($__internal_1_$__cuda_sm20_dsqrt_rn_f64_mediumpath_v1)
        /*0020*/ 	.word	0x00000028


	//----- nvinfo : EIATTR_FRAME_SIZE
	.align		4
.L_7:
        /*0024*/ 	.byte	0x04, 0x11
        /*0026*/ 	.short	(.L_9 - .L_8)
	.align		4
.L_8:
        /*0028*/ 	.word	index@($__internal_0_$__cuda_sm20_div_rn_f64_full)
        /*002c*/ 	.word	0x00000028


	//----- nvinfo : EIATTR_FRAME_SIZE
	.align		4
.L_9:
        /*0030*/ 	.byte	0x04, 0x11
        /*0032*/ 	.short	(.L_11 - .L_10)
	.align		4
.L_10:
        /*0034*/ 	.word	index@(_Z24compute_eigenvalues_cudaPdS_i)
        /*0038*/ 	.word	0x00000028


	//----- nvinfo : EIATTR_MIN_STACK_SIZE
	.align		4
.L_11:
        /*003c*/ 	.byte	0x04, 0x12
        /*003e*/ 	.short	(.L_13 - .L_12)
	.align		4
.L_12:
        /*0040*/ 	.word	index@(_Z24compute_eigenvalues_cudaPdS_i)
        /*0044*/ 	.word	0x00000028
.L_13:


//--------------------- .nv.compat                --------------------------
	.section	.nv.compat,"",@"SHT_CUDA_COMPAT_INFO"
	.align	4
        /*0000*/ 	.byte	0x02, 0x09, 0x00, 0x00, 0x02, 0x02, 0x01, 0x00, 0x02, 0x05, 0x05, 0x00, 0x03, 0x07, 0x01, 0x01
        /*0010*/ 	.byte	0x02, 0x03, 0x00, 0x00, 0x02, 0x06, 0x01, 0x00, 0x04, 0x0b, 0x08, 0x00, 0x01, 0x00, 0x00, 0x00
        /*0020*/ 	.byte	0x00, 0x00, 0x00, 0x00


//--------------------- .nv.info._Z24compute_eigenvalues_cudaPdS_i --------------------------
	.section	.nv.info._Z24compute_eigenvalues_cudaPdS_i,"",@"SHT_CUDA_INFO"
	.sectionflags	@""
	.align	4


	//----- nvinfo : EIATTR_CUDA_API_VERSION
	.align		4
        /*0000*/ 	.byte	0x04, 0x37
        /*0002*/ 	.short	(.L_15 - .L_14)
.L_14:
        /*0004*/ 	.word	0x00000082


	//----- nvinfo : EIATTR_KPARAM_INFO
	.align		4
.L_15:
        /*0008*/ 	.byte	0x04, 0x17
        /*000a*/ 	.short	(.L_17 - .L_16)
.L_16:
        /*000c*/ 	.word	0x00000000
        /*0010*/ 	.short	0x0002
        /*0012*/ 	.short	0x0010
        /*0014*/ 	.byte	0x00, 0xf0, 0x11, 0x00


	//----- nvinfo : EIATTR_KPARAM_INFO
	.align		4
.L_17:
        /*0018*/ 	.byte	0x04, 0x17
        /*001a*/ 	.short	(.L_19 - .L_18)
.L_18:
        /*001c*/ 	.word	0x00000000
        /*0020*/ 	.short	0x0001
        /*0022*/ 	.short	0x0008
        /*0024*/ 	.byte	0x00, 0xf5, 0x21, 0x00


	//----- nvinfo : EIATTR_KPARAM_INFO
	.align		4
.L_19:
        /*0028*/ 	.byte	0x04, 0x17
        /*002a*/ 	.short	(.L_21 - .L_20)
.L_20:
        /*002c*/ 	.word	0x00000000
        /*0030*/ 	.short	0x0000
        /*0032*/ 	.short	0x0000
        /*0034*/ 	.byte	0x00, 0xf5, 0x21, 0x00


	//----- nvinfo : EIATTR_SPARSE_MMA_MASK
	.align		4
.L_21:
        /*0038*/ 	.byte	0x03, 0x50
        /*003a*/ 	.short	0x0000


	//----- nvinfo : EIATTR_MAXREG_COUNT
	.align		4
        /*003c*/ 	.byte	0x03, 0x1b
        /*003e*/ 	.short	0x00ff


	//----- nvinfo : EIATTR_MERCURY_ISA_VERSION
	.align		4
        /*0040*/ 	.byte	0x03, 0x5f
        /*0042*/ 	.short	0x0101


	//----- nvinfo : EIATTR_VRC_CTA_INIT_COUNT
	.align		4
        /*0044*/ 	.byte	0x02, 0x4a
	.zero		1
	.zero		1


	//----- nvinfo : EIATTR_EXIT_INSTR_OFFSETS
	.align		4
        /*0048*/ 	.byte	0x04, 0x1c
        /*004a*/ 	.short	(.L_23 - .L_22)


	//   ....[0]....
.L_22:
        /*004c*/ 	.word	0x00000080


	//   ....[1]....
        /*0050*/ 	.word	0x00002350


	//----- nvinfo : EIATTR_CRS_STACK_SIZE
	.align		4
.L_23:
        /*0054*/ 	.byte	0x04, 0x1e
        /*0056*/ 	.short	(.L_25 - .L_24)
.L_24:
        /*0058*/ 	.word	0x00000000


	//----- nvinfo : EIATTR_CBANK_PARAM_SIZE
	.align		4
.L_25:
        /*005c*/ 	.byte	0x03, 0x19
        /*005e*/ 	.short	0x0014


	//----- nvinfo : EIATTR_PARAM_CBANK
	.align		4
        /*0060*/ 	.byte	0x04, 0x0a
        /*0062*/ 	.short	(.L_27 - .L_26)
	.align		4
.L_26:
        /*0064*/ 	.word	index@(.nv.constant0._Z24compute_eigenvalues_cudaPdS_i)
        /*0068*/ 	.short	0x0380
        /*006a*/ 	.short	0x0014


	//----- nvinfo : EIATTR_SW_WAR
	.align		4
.L_27:
        /*006c*/ 	.byte	0x04, 0x36
        /*006e*/ 	.short	(.L_29 - .L_28)
.L_28:
        /*0070*/ 	.word	0x00000008
.L_29:


//--------------------- .nv.callgraph             --------------------------
	.section	.nv.callgraph,"",@"SHT_CUDA_CALLGRAPH"
	.align	4
	.sectionentsize	8
	.align		4
        /*0000*/ 	.word	0x00000000
	.align		4
        /*0004*/ 	.word	0xffffffff
	.align		4
        /*0008*/ 	.word	0x00000000
	.align		4
        /*000c*/ 	.word	0xfffffffe
	.align		4
        /*0010*/ 	.word	0x00000000
	.align		4
        /*0014*/ 	.word	0xfffffffd
	.align		4
        /*0018*/ 	.word	0x00000000
	.align		4
        /*001c*/ 	.word	0xfffffffc


//--------------------- .nv.constant4             --------------------------
	.section	.nv.constant4,"a",@progbits
	.align	8
	.align		8
.nv.constant4:
        /*0000*/ 	.dword	__cudart_i2opi_d
	.align		8
        /*0008*/ 	.dword	__cudart_sin_cos_coeffs


//--------------------- .text._Z24compute_eigenvalues_cudaPdS_i --------------------------
	.section	.text._Z24compute_eigenvalues_cudaPdS_i,"ax",@progbits
	.align	128
        .global         _Z24compute_eigenvalues_cudaPdS_i
        .type           _Z24compute_eigenvalues_cudaPdS_i,@function
        .size           _Z24compute_eigenvalues_cudaPdS_i,(.L_x_52 - _Z24compute_eigenvalues_cudaPdS_i)
        .other          _Z24compute_eigenvalues_cudaPdS_i,@"STO_CUDA_ENTRY STV_DEFAULT"
_Z24compute_eigenvalues_cudaPdS_i:
.text._Z24compute_eigenvalues_cudaPdS_i:
[----:B------:R-:W0:Y:S01]  /*0000*/  LDC R1, c[0x0][0x37c] ;  /* 0x0000df00ff017b82 */ /* 0x000e220000000800 */
[----:B------:R-:W1:Y:S01]  /*0010*/  S2R R0, SR_CTAID.X ;  /* 0x0000000000007919 */ /* 0x000e620000002500 */
[----:B------:R-:W1:Y:S01]  /*0020*/  LDCU UR4, c[0x0][0x360] ;  /* 0x00006c00ff0477ac */ /* 0x000e620008000800 */
[----:B0-----:R-:W-:Y:S01]  /*0030*/  VIADD R1, R1, 0xffffffd8 ;  /* 0xffffffd801017836 */ /* 0x001fe20000000000 */
[----:B------:R-:W1:Y:S01]  /*0040*/  S2R R3, SR_TID.X ;  /* 0x0000000000037919 */ /* 0x000e620000002100 */
[----:B------:R-:W0:Y:S01]  /*0050*/  LDCU UR5, c[0x0][0x390] ;  /* 0x00007200ff0577ac */ /* 0x000e220008000800 */
[----:B-1----:R-:W-:-:S05]  /*0060*/  IMAD R0, R0, UR4, R3 ;  /* 0x0000000400007c24 */ /* 0x002fca000f8e0203 */
[----:B0-----:R-:W-:-:S13]  /*0070*/  ISETP.GE.AND P0, PT, R0, UR5, PT ;  /* 0x0000000500007c0c */ /* 0x001fda000bf06270 */
[----:B------:R-:W-:Y:S05]  /*0080*/  @P0 EXIT ;  /* 0x000000000000094d */ /* 0x000fea0003800000 */
[----:B------:R-:W0:Y:S01]  /*0090*/  LDC.64 R2, c[0x0][0x380] ;  /* 0x0000e000ff027b82 */ /* 0x000e220000000a00 */
[----:B------:R-:W1:Y:S01]  /*00a0*/  LDCU.64 UR4, c[0x0][0x358] ;  /* 0x00006b00ff0477ac */ /* 0x000e620008000a00 */
[----:B------:R-:W-:-:S04]  /*00b0*/  IMAD R5, R0, 0x9, RZ ;  /* 0x0000000900057824 */ /* 0x000fc800078e02ff */
[----:B0-----:R-:W-:-:S05]  /*00c0*/  IMAD.WIDE R2, R5, 0x8, R2 ;  /* 0x0000000805027825 */ /* 0x001fca00078e0202 */
[----:B-1----:R-:W2:Y:S04]  /*00d0*/  LDG.E.64 R8, desc[UR4][R2.64+0x10] ;  /* 0x0000100402087981 */ /* 0x002ea8000c1e1b00 */
[----:B------:R-:W2:Y:S04]  /*00e0*/  LDG.E.64 R14, desc[UR4][R2.64+0x30] ;  /* 0x00003004020e7981 */ /* 0x000ea8000c1e1b00 */
[----:B------:R-:W3:Y:S04]  /*00f0*/  LDG.E.64 R4, desc[UR4][R2.64+0x8] ;  /* 0x0000080402047981 */ /* 0x000ee8000c1e1b00 */
[----:B------:R-:W3:Y:S04]  /*0100*/  LDG.E.64 R10, desc[UR4][R2.64+0x18] ;  /* 0x00001804020a7981 */ /* 0x000ee8000c1e1b00 */
[----:B------:R-:W4:Y:S04]  /*0110*/  LDG.E.64 R12, desc[UR4][R2.64+0x28] ;  /* 0x00002804020c7981 */ /* 0x000f28000c1e1b00 */
[----:B------:R-:W4:Y:S04]  /*0120*/  LDG.E.64 R16, desc[UR4][R2.64+0x38] ;  /* 0x0000380402107981 */ /* 0x000f28000c1e1b00 */
[----:B------:R0:W5:Y:S04]  /*0130*/  LDG.E.64 R6, desc[UR4][R2.64] ;  /* 0x0000000402067981 */ /* 0x000168000c1e1b00 */
[----:B------:R0:W5:Y:S04]  /*0140*/  LDG.E.64 R20, desc[UR4][R2.64+0x20] ;  /* 0x0000200402147981 */ /* 0x000168000c1e1b00 */
[----:B------:R0:W5:Y:S01]  /*0150*/  LDG.E.64 R22, desc[UR4][R2.64+0x40] ;  /* 0x0000400402167981 */ /* 0x000162000c1e1b00 */
[----:B------:R-:W-:Y:S01]  /*0160*/  BSSY.RECONVERGENT B0, `(.L_x_0) ;  /* 0x0000218000007945 */ /* 0x000fe20003800200 */
[----:B--2---:R-:W-:-:S02]  /*0170*/  DADD R8, R8, R14 ;  /* 0x0000000008087229 */ /* 0x004fc4000000000e */
[----:B---3--:R-:W-:-:S06]  /*0180*/  DADD R4, R4, R10 ;  /* 0x0000000004047229 */ /* 0x008fcc000000000a */
[----:B------:R-:W-:Y:S02]  /*0190*/  DMUL R10, R8, 0.5 ;  /* 0x3fe00000080a7828 */ /* 0x000fe40000000000 */
[----:B------:R-:W-:Y:S02]  /*01a0*/  DMUL R8, R4, 0.5 ;  /* 0x3fe0000004087828 */ /* 0x000fe40000000000 */
[----:B----4-:R-:W-:-:S04]  /*01b0*/  DADD R12, R12, R16 ;  /* 0x000000000c0c7229 */ /* 0x010fc80000000010 */
[----:B------:R-:W-:-:S04]  /*01c0*/  DMUL R4, R10, R10 ;  /* 0x0000000a0a047228 */ /* 0x000fc80000000000 */
[----:B------:R-:W-:-:S04]  /*01d0*/  DMUL R18, R12, 0.5 ;  /* 0x3fe000000c127828 */ /* 0x000fc80000000000 */
[----:B------:R-:W-:-:S08]  /*01e0*/  DFMA R4, R8, R8, R4 ;  /* 0x000000080804722b */ /* 0x000fd00000000004 */
[----:B------:R-:W-:-:S08]  /*01f0*/  DFMA R4, R18, R18, R4 ;  /* 0x000000121204722b */ /* 0x000fd00000000004 */
[----:B------:R-:W-:-:S14]  /*0200*/  DSETP.NEU.AND P0, PT, R4, RZ, PT ;  /* 0x000000ff0400722a */ /* 0x000fdc0003f0d000 */
[----:B0-----:R-:W-:Y:S05]  /*0210*/  @!P0 BRA `(.L_x_1) ;  /* 0x0000002000308947 */ /* 0x001fea0003800000 */
[----:B------:R-:W0:Y:S01]  /*0220*/  MUFU.RCP64H R3, 3 ;  /* 0x4008000000037908 */ /* 0x000e220000001800 */
[----:B------:R-:W-:Y:S01]  /*0230*/  IMAD.MOV.U32 R14, RZ, RZ, 0x0 ;  /* 0x00000000ff0e7424 */ /* 0x000fe200078e00ff */
[----:B------:R-:W-:Y:S01]  /*0240*/  BSSY.RECONVERGENT B1, `(.L_x_2) ;  /* 0x0000019000017945 */ /* 0x000fe20003800200 */
[----:B------:R-:W-:Y:S02]  /*0250*/  IMAD.MOV.U32 R15, RZ, RZ, 0x40080000 ;  /* 0x40080000ff0f7424 */ /* 0x000fe400078e00ff */
[----:B------:R-:W-:-:S06]  /*0260*/  IMAD.MOV.U32 R2, RZ, RZ, 0x1 ;  /* 0x00000001ff027424 */ /* 0x000fcc00078e00ff */
[----:B0-----:R-:W-:-:S08]  /*0270*/  DFMA R12, R2, -R14, 1 ;  /* 0x3ff00000020c742b */ /* 0x001fd0000000080e */
[----:B------:R-:W-:-:S08]  /*0280*/  DFMA R12, R12, R12, R12 ;  /* 0x0000000c0c0c722b */ /* 0x000fd0000000000c */
[----:B------:R-:W-:Y:S02]  /*0290*/  DFMA R12, R2, R12, R2 ;  /* 0x0000000c020c722b */ /* 0x000fe40000000002 */
[----:B-----5:R-:W-:-:S06]  /*02a0*/  DADD R2, R6, R20 ;  /* 0x0000000006027229 */ /* 0x020fcc0000000014 */
[----:B------:R-:W-:Y:S02]  /*02b0*/  DFMA R14, R12, -R14, 1 ;  /* 0x3ff000000c0e742b */ /* 0x000fe4000000080e */
[----:B------:R-:W-:-:S06]  /*02c0*/  DADD R16, R22, R2 ;  /* 0x0000000016107229 */ /* 0x000fcc0000000002 */
[----:B------:R-:W-:-:S04]  /*02d0*/  DFMA R14, R12, R14, R12 ;  /* 0x0000000e0c0e722b */ /* 0x000fc8000000000c */
[----:B------:R-:W-:-:S04]  /*02e0*/  FSETP.GEU.AND P1, PT, |R17|, 6.5827683646048100446e-37, PT ;  /* 0x036000001100780b */ /* 0x000fc80003f2e200 */
[----:B------:R-:W-:-:S08]  /*02f0*/  DMUL R2, R16, R14 ;  /* 0x0000000e10027228 */ /* 0x000fd00000000000 */
[----:B------:R-:W-:-:S08]  /*0300*/  DFMA R12, R2, -3, R16 ;  /* 0xc0080000020c782b */ /* 0x000fd00000000010 */
[----:B------:R-:W-:-:S10]  /*0310*/  DFMA R2, R14, R12, R2 ;  /* 0x0000000c0e02722b */ /* 0x000fd40000000002 */
[----:B------:R-:W-:-:S05]  /*0320*/  FFMA R12, RZ, 2.125, R3 ;  /* 0x40080000ff0c7823 */ /* 0x000fca0000000003 */
[----:B------:R-:W-:-:S13]  /*0330*/  FSETP.GT.AND P0, PT, |R12|, 1.469367938527859385e-39, PT ;  /* 0x001000000c00780b */ /* 0x000fda0003f04200 */
[----:B------:R-:W-:Y:S05]  /*0340*/  @P0 BRA P1, `(.L_x_3) ;  /* 0x0000000000200947 */ /* 0x000fea0000800000 */
[----:B------:R-:W-:Y:S01]  /*0350*/  IMAD.MOV.U32 R14, RZ, RZ, R16 ;  /* 0x000000ffff0e7224 */ /* 0x000fe200078e0010 */
[----:B------:R-:W-:Y:S01]  /*0360*/  MOV R12, 0x3b0 ;  /* 0x000003b0000c7802 */ /* 0x000fe20000000f00 */
[----:B------:R-:W-:Y:S02]  /*0370*/  IMAD.MOV.U32 R15, RZ, RZ, R17 ;  /* 0x000000ffff0f7224 */ /* 0x000fe400078e0011 */
[----:B------:R-:W-:Y:S02]  /*0380*/  IMAD.MOV.U32 R28, RZ, RZ, RZ ;  /* 0x000000ffff1c7224 */ /* 0x000fe400078e00ff */
[----:B------:R-:W-:-:S07]  /*0390*/  IMAD.MOV.U32 R29, RZ, RZ, 0x40080000 ;  /* 0x40080000ff1d7424 */ /* 0x000fce00078e00ff */
[----:B------:R-:W-:Y:S05]  /*03a0*/  CALL.REL.NOINC `($__internal_0_$__cuda_sm20_div_rn_f64_full) ;  /* 0x0000001c00ec7944 */ /* 0x000fea0003c00000 */
[----:B------:R-:W-:Y:S02]  /*03b0*/  IMAD.MOV.U32 R2, RZ, RZ, R14 ;  /* 0x000000ffff027224 */ /* 0x000fe400078e000e */
[----:B------:R-:W-:-:S07]  /*03c0*/  IMAD.MOV.U32 R3, RZ, RZ, R13 ;  /* 0x000000ffff037224 */ /* 0x000fce00078e000d */
.L_x_3:
[----:B------:R-:W-:Y:S05]  /*03d0*/  BSYNC.RECONVERGENT B1 ;  /* 0x0000000000017941 */ /* 0x000fea0003800200 */
.L_x_2:
[----:B------:R-:W0:Y:S01]  /*03e0*/  MUFU.RCP64H R17, 6 ;  /* 0x4018000000117908 */ /* 0x000e220000001800 */
[----:B------:R-:W-:Y:S01]  /*03f0*/  IMAD.MOV.U32 R12, RZ, RZ, 0x0 ;  /* 0x00000000ff0c7424 */ /* 0x000fe200078e00ff */
[--C-:B------:R-:W-:Y:S01]  /*0400*/  DADD R20, R20, -R2.reuse ;  /* 0x0000000014147229 */ /* 0x100fe20000000802 */
[----:B------:R-:W-:Y:S01]  /*0410*/  IMAD.MOV.U32 R13, RZ, RZ, 0x40180000 ;  /* 0x40180000ff0d7424 */ /* 0x000fe200078e00ff */
[--C-:B------:R-:W-:Y:S01]  /*0420*/  DADD R6, R6, -R2.reuse ;  /* 0x0000000006067229 */ /* 0x100fe20000000802 */
[----:B------:R-:W-:Y:S01]  /*0430*/  IMAD.MOV.U32 R16, RZ, RZ, 0x1 ;  /* 0x00000001ff107424 */ /* 0x000fe200078e00ff */
[----:B------:R-:W-:Y:S01]  /*0440*/  DADD R22, R22, -R2 ;  /* 0x0000000016167229 */ /* 0x000fe20000000802 */
[----:B------:R-:W-:Y:S03]  /*0450*/  BSSY.RECONVERGENT B1, `(.L_x_4) ;  /* 0x0000018000017945 */ /* 0x000fe60003800200 */
[----:B------:R-:W-:-:S02]  /*0460*/  DMUL R14, R20, R20 ;  /* 0x00000014140e7228 */ /* 0x000fc40000000000 */
[----:B0-----:R-:W-:-:S06]  /*0470*/  DFMA R24, R16, -R12, 1 ;  /* 0x3ff000001018742b */ /* 0x001fcc000000080c */
[----:B------:R-:W-:Y:S02]  /*0480*/  DFMA R14, R6, R6, R14 ;  /* 0x00000006060e722b */ /* 0x000fe4000000000e */
[----:B------:R-:W-:-:S06]  /*0490*/  DFMA R24, R24, R24, R24 ;  /* 0x000000181818722b */ /* 0x000fcc0000000018 */
[----:B------:R-:W-:Y:S02]  /*04a0*/  DFMA R14, R22, R22, R14 ;  /* 0x00000016160e722b */ /* 0x000fe4000000000e */
[----:B------:R-:W-:-:S06]  /*04b0*/  DFMA R24, R16, R24, R16 ;  /* 0x000000181018722b */ /* 0x000fcc0000000010 */
[----:B------:R-:W-:Y:S02]  /*04c0*/  DFMA R16, R4, 2, R14 ;  /* 0x400000000410782b */ /* 0x000fe4000000000e */
[----:B------:R-:W-:-:S08]  /*04d0*/  DFMA R12, R24, -R12, 1 ;  /* 0x3ff00000180c742b */ /* 0x000fd0000000080c */
[----:B------:R-:W-:Y:S01]  /*04e0*/  FSETP.GEU.AND P1, PT, |R17|, 6.5827683646048100446e-37, PT ;  /* 0x036000001100780b */ /* 0x000fe20003f2e200 */
[----:B------:R-:W-:-:S08]  /*04f0*/  DFMA R12, R24, R12, R24 ;  /* 0x0000000c180c722b */ /* 0x000fd00000000018 */
[----:B------:R-:W-:-:S08]  /*0500*/  DMUL R4, R16, R12 ;  /* 0x0000000c10047228 */ /* 0x000fd00000000000 */
[----:B------:R-:W-:-:S08]  /*0510*/  DFMA R14, R4, -6, R16 ;  /* 0xc0180000040e782b */ /* 0x000fd00000000010 */
[----:B------:R-:W-:-:S10]  /*0520*/  DFMA R12, R12, R14, R4 ;  /* 0x0000000e0c0c722b */ /* 0x000fd40000000004 */
[----:B------:R-:W-:-:S05]  /*0530*/  FFMA R4, RZ, 2.375, R13 ;  /* 0x40180000ff047823 */ /* 0x000fca000000000d */
        /* <DEDUP_REMOVED lines=8> */
[----:B------:R-:W-:-:S07]  /*05c0*/  IMAD.MOV.U32 R12, RZ, RZ, R14 ;  /* 0x000000ffff0c7224 */ /* 0x000fce00078e000e */
.L_x_5:
[----:B------:R-:W-:Y:S05]  /*05d0*/  BSYNC.RECONVERGENT B1 ;  /* 0x0000000000017941 */ /* 0x000fea0003800200 */
.L_x_4:
[----:B------:R-:W0:Y:S01]  /*05e0*/  MUFU.RSQ64H R15, R13 ;  /* 0x0000000d000f7308 */ /* 0x000e220000001c00 */
[----:B------:R-:W-:Y:S01]  /*05f0*/  VIADD R14, R13, 0xfcb00000 ;  /* 0xfcb000000d0e7836 */ /* 0x000fe20000000000 */
[----:B------:R-:W-:Y:S01]  /*0600*/  BSSY.RECONVERGENT B1, `(.L_x_6) ;  /* 0x0000011000017945 */ /* 0x000fe20003800200 */
[----:B------:R-:W-:Y:S02]  /*0610*/  IMAD.MOV.U32 R16, RZ, RZ, 0x0 ;  /* 0x00000000ff107424 */ /* 0x000fe400078e00ff */
[----:B------:R-:W-:Y:S01]  /*0620*/  IMAD.MOV.U32 R17, RZ, RZ, 0x3fd80000 ;  /* 0x3fd80000ff117424 */ /* 0x000fe200078e00ff */
[----:B------:R-:W-:Y:S01]  /*0630*/  ISETP.GE.U32.AND P0, PT, R14, 0x7ca00000, PT ;  /* 0x7ca000000e00780c */ /* 0x000fe20003f06070 */
[----:B0-----:R-:W-:-:S08]  /*0640*/  DMUL R4, R14, R14 ;  /* 0x0000000e0e047228 */ /* 0x001fd00000000000 */
[----:B------:R-:W-:-:S08]  /*0650*/  DFMA R4, -R4, R12, 1 ;  /* 0x3ff000000404742b */ /* 0x000fd0000000010c */
[----:B------:R-:W-:Y:S02]  /*0660*/  DFMA R16, R4, R16, 0.5 ;  /* 0x3fe000000410742b */ /* 0x000fe40000000010 */
[----:B------:R-:W-:-:S08]  /*0670*/  DMUL R4, R14, R4 ;  /* 0x000000040e047228 */ /* 0x000fd00000000000 */
[----:B------:R-:W-:-:S08]  /*0680*/  DFMA R30, R16, R4, R14 ;  /* 0x00000004101e722b */ /* 0x000fd0000000000e */
[----:B------:R-:W-:Y:S02]  /*0690*/  DMUL R16, R30, R12 ;  /* 0x0000000c1e107228 */ /* 0x000fe40000000000 */
[----:B------:R-:W-:Y:S02]  /*06a0*/  VIADD R29, R31, 0xfff00000 ;  /* 0xfff000001f1d7836 */ /* 0x000fe40000000000 */
[----:B------:R-:W-:-:S04]  /*06b0*/  IMAD.MOV.U32 R28, RZ, RZ, R30 ;  /* 0x000000ffff1c7224 */ /* 0x000fc800078e001e */
[----:B------:R-:W-:-:S08]  /*06c0*/  DFMA R26, R16, -R16, R12 ;  /* 0x80000010101a722b */ /* 0x000fd0000000000c */
[----:B------:R-:W-:Y:S01]  /*06d0*/  DFMA R24, R26, R28, R16 ;  /* 0x0000001c1a18722b */ /* 0x000fe20000000010 */
[----:B------:R-:W-:Y:S10]  /*06e0*/  @!P0 BRA `(.L_x_7) ;  /* 0x0000000000088947 */ /* 0x000ff40003800000 */
[----:B------:R-:W-:-:S07]  /*06f0*/  MOV R4, 0x710 ;  /* 0x0000071000047802 */ /* 0x000fce0000000f00 */
[----:B------:R-:W-:Y:S05]  /*0700*/  CALL.REL.NOINC `($__internal_1_$__cuda_sm20_dsqrt_rn_f64_mediumpath_v1) ;  /* 0x0000002000a47944 */ /* 0x000fea0003c00000 */
.L_x_7:
[----:B------:R-:W-:Y:S05]  /*0710*/  BSYNC.RECONVERGENT B1 ;  /* 0x0000000000017941 */ /* 0x000fea0003800200 */
.L_x_6:
[----:B------:R-:W0:Y:S01]  /*0720*/  MUFU.RCP64H R5, R25 ;  /* 0x0000001900057308 */ /* 0x000e220000001800 */
[----:B------:R-:W-:Y:S01]  /*0730*/  IMAD.MOV.U32 R4, RZ, RZ, 0x1 ;  /* 0x00000001ff047424 */ /* 0x000fe200078e00ff */
[----:B------:R-:W-:Y:S01]  /*0740*/  FSETP.GEU.AND P1, PT, |R7|, 6.5827683646048100446e-37, PT ;  /* 0x036000000700780b */ /* 0x000fe20003f2e200 */
[----:B------:R-:W-:Y:S04]  /*0750*/  BSSY.RECONVERGENT B1, `(.L_x_8) ;  /* 0x0000014000017945 */ /* 0x000fe80003800200 */
[----:B0-----:R-:W-:-:S08]  /*0760*/  DFMA R12, R4, -R24, 1 ;  /* 0x3ff00000040c742b */ /* 0x001fd00000000818 */
[----:B------:R-:W-:-:S08]  /*0770*/  DFMA R12, R12, R12, R12 ;  /* 0x0000000c0c0c722b */ /* 0x000fd0000000000c */
[----:B------:R-:W-:-:S08]  /*0780*/  DFMA R12, R4, R12, R4 ;  /* 0x0000000c040c722b */ /* 0x000fd00000000004 */
[----:B------:R-:W-:-:S08]  /*0790*/  DFMA R4, R12, -R24, 1 ;  /* 0x3ff000000c04742b */ /* 0x000fd00000000818 */
[----:B------:R-:W-:-:S08]  /*07a0*/  DFMA R4, R12, R4, R12 ;  /* 0x000000040c04722b */ /* 0x000fd0000000000c */
[----:B------:R-:W-:-:S08]  /*07b0*/  DMUL R12, R6, R4 ;  /* 0x00000004060c7228 */ /* 0x000fd00000000000 */
[----:B------:R-:W-:-:S08]  /*07c0*/  DFMA R14, R12, -R24, R6 ;  /* 0x800000180c0e722b */ /* 0x000fd00000000006 */
[----:B------:R-:W-:-:S10]  /*07d0*/  DFMA R4, R4, R14, R12 ;  /* 0x0000000e0404722b */ /* 0x000fd4000000000c */
[----:B------:R-:W-:-:S05]  /*07e0*/  FFMA R12, RZ, R25, R5 ;  /* 0x00000019ff0c7223 */ /* 0x000fca0000000005 */
[----:B------:R-:W-:-:S13]  /*07f0*/  FSETP.GT.AND P0, PT, |R12|, 1.469367938527859385e-39, PT ;  /* 0x001000000c00780b */ /* 0x000fda0003f04200 */
[----:B------:R-:W-:Y:S05]  /*0800*/  @P0 BRA P1, `(.L_x_9) ;  /* 0x0000000000200947 */ /* 0x000fea0000800000 */
[----:B------:R-:W-:Y:S01]  /*0810*/  IMAD.MOV.U32 R14, RZ, RZ, R6 ;  /* 0x000000ffff0e7224 */ /* 0x000fe200078e0006 */
[----:B------:R-:W-:Y:S01]  /*0820*/  MOV R12, 0x870 ;  /* 0x00000870000c7802 */ /* 0x000fe20000000f00 */
[----:B------:R-:W-:Y:S02]  /*0830*/  IMAD.MOV.U32 R15, RZ, RZ, R7 ;  /* 0x000000ffff0f7224 */ /* 0x000fe400078e0007 */
[----:B------:R-:W-:Y:S02]  /*0840*/  IMAD.MOV.U32 R28, RZ, RZ, R24 ;  /* 0x000000ffff1c7224 */ /* 0x000fe400078e0018 */
[----:B------:R-:W-:-:S07]  /*0850*/  IMAD.MOV.U32 R29, RZ, RZ, R25 ;  /* 0x000000ffff1d7224 */ /* 0x000fce00078e0019 */
[----:B------:R-:W-:Y:S05]  /*0860*/  CALL.REL.NOINC `($__internal_0_$__cuda_sm20_div_rn_f64_full) ;  /* 0x0000001800bc7944 */ /* 0x000fea0003c00000 */
[----:B------:R-:W-:Y:S02]  /*0870*/  IMAD.MOV.U32 R4, RZ, RZ, R14 ;  /* 0x000000ffff047224 */ /* 0x000fe400078e000e */
[----:B------:R-:W-:-:S07]  /*0880*/  IMAD.MOV.U32 R5, RZ, RZ, R13 ;  /* 0x000000ffff057224 */ /* 0x000fce00078e000d */
.L_x_9:
[----:B------:R-:W-:Y:S05]  /*0890*/  BSYNC.RECONVERGENT B1 ;  /* 0x0000000000017941 */ /* 0x000fea0003800200 */
.L_x_8:
        /* <DEDUP_REMOVED lines=23> */
.L_x_11:
[----:B------:R-:W-:Y:S05]  /*0a10*/  BSYNC.RECONVERGENT B1 ;  /* 0x0000000000017941 */ /* 0x000fea0003800200 */
.L_x_10:
[----:B------:R-:W0:Y:S01]  /*0a20*/  MUFU.RCP64H R9, R25 ;  /* 0x0000001900097308 */ /* 0x000e220000001800 */
[----:B------:R-:W-:Y:S01]  /*0a30*/  MOV R8, 0x1 ;  /* 0x0000000100087802 */ /* 0x000fe20000000f00 */
[----:B------:R-:W-:Y:S01]  /*0a40*/  BSSY.RECONVERGENT B1, `(.L_x_12) ;  /* 0x0000015000017945 */ /* 0x000fe20003800200 */
[----:B------:R-:W-:-:S04]  /*0a50*/  FSETP.GEU.AND P1, PT, |R11|, 6.5827683646048100446e-37, PT ;  /* 0x036000000b00780b */ /* 0x000fc80003f2e200 */
        /* <DEDUP_REMOVED lines=19> */
.L_x_13:
[----:B------:R-:W-:Y:S05]  /*0b90*/  BSYNC.RECONVERGENT B1 ;  /* 0x0000000000017941 */ /* 0x000fea0003800200 */
.L_x_12:
        /* <DEDUP_REMOVED lines=23> */
.L_x_15:
[----:B------:R-:W-:Y:S05]  /*0d10*/  BSYNC.RECONVERGENT B1 ;  /* 0x0000000000017941 */ /* 0x000fea0003800200 */
.L_x_14:
        /* <DEDUP_REMOVED lines=23> */
.L_x_17:
[----:B------:R-:W-:Y:S05]  /*0e90*/  BSYNC.RECONVERGENT B1 ;  /* 0x0000000000017941 */ /* 0x000fea0003800200 */
.L_x_16:
        /* <DEDUP_REMOVED lines=21> */
[----:B------:R-:W-:-:S07]  /*0ff0*/  IMAD.MOV.U32 R12, RZ, RZ, R14 ;  /* 0x000000ffff0c7224 */ /* 0x000fce00078e000e */
.L_x_19:
[----:B------:R-:W-:Y:S05]  /*1000*/  BSYNC.RECONVERGENT B1 ;  /* 0x0000000000017941 */ /* 0x000fea0003800200 */
.L_x_18:
[C---:B------:R-:W-:Y:S01]  /*1010*/  DMUL R16, R20.reuse, R8 ;  /* 0x0000000814107228 */ /* 0x040fe20000000000 */
[----:B------:R-:W-:Y:S01]  /*1020*/  BSSY.RECONVERGENT B1, `(.L_x_20) ;  /* 0x0000097000017945 */ /* 0x000fe20003800200 */
[----:B------:R-:W-:Y:S02]  /*1030*/  DMUL R14, R20, R20 ;  /* 0x00000014140e7228 */ /* 0x000fe40000000000 */
[----:B------:R-:W-:-:S04]  /*1040*/  DMUL R18, R10, R8 ;  /* 0x000000080a127228 */ /* 0x000fc80000000000 */
[C---:B------:R-:W-:Y:S02]  /*1050*/  DFMA R16, R12.reuse, R6, -R16 ;  /* 0x000000060c10722b */ /* 0x040fe40000000810 */
[----:B------:R-:W-:Y:S02]  /*1060*/  DFMA R14, R12, R10, -R14 ;  /* 0x0000000a0c0e722b */ /* 0x000fe4000000080e */
[----:B------:R-:W-:-:S04]  /*1070*/  DFMA R18, R20, R6, -R18 ;  /* 0x000000061412722b */ /* 0x000fc80000000812 */
[----:B------:R-:W-:Y:S01]  /*1080*/  DMUL R16, R16, R6 ;  /* 0x0000000610107228 */ /* 0x000fe20000000000 */
[----:B------:R-:W-:-:S07]  /*1090*/  IMAD.MOV.U32 R6, RZ, RZ, 0x80000 ;  /* 0x00080000ff067424 */ /* 0x000fce00078e00ff */
[----:B------:R-:W-:-:S08]  /*10a0*/  DFMA R14, R14, R4, -R16 ;  /* 0x000000040e0e722b */ /* 0x000fd00000000810 */
[----:B------:R-:W-:Y:S01]  /*10b0*/  DFMA R14, R18, R8, R14 ;  /* 0x00000008120e722b */ /* 0x000fe2000000000e */
[----:B------:R-:W-:-:S07]  /*10c0*/  IMAD.MOV.U32 R8, RZ, RZ, 0x80000 ;  /* 0x00080000ff087424 */ /* 0x000fce00078e00ff */
[----:B------:R-:W-:-:S08]  /*10d0*/  DMUL R14, R14, 0.5 ;  /* 0x3fe000000e0e7828 */ /* 0x000fd00000000000 */
[----:B------:R-:W-:Y:S02]  /*10e0*/  DSETP.MIN.AND P0, P1, R14, 1, PT ;  /* 0x3ff000000e00742a */ /* 0x000fe40003900000 */
[----:B------:R-:W-:-:S05]  /*10f0*/  IMAD.MOV.U32 R4, RZ, RZ, R15 ;  /* 0x000000ffff047224 */ /* 0x000fca00078e000f */
[----:B------:R-:W-:Y:S02]  /*1100*/  FSEL R5, R4, 1.875, P0 ;  /* 0x3ff0000004057808 */ /* 0x000fe40000000000 */
[----:B------:R-:W-:-:S05]  /*1110*/  SEL R4, R14, RZ, P0 ;  /* 0x000000ff0e047207 */ /* 0x000fca0000000000 */
[----:B------:R-:W-:-:S05]  /*1120*/  @P1 LOP3.LUT R5, R6, 0x3ff00000, RZ, 0xfc, !PT ;  /* 0x3ff0000006051812 */ /* 0x000fca00078efcff */
[----:B------:R-:W-:Y:S01]  /*1130*/  IMAD.MOV.U32 R6, RZ, RZ, R5 ;  /* 0x000000ffff067224 */ /* 0x000fe200078e0005 */
[----:B------:R-:W-:-:S06]  /*1140*/  DSETP.MAX.AND P0, P1, R4, -1, PT ;  /* 0xbff000000400742a */ /* 0x000fcc000390f000 */
[----:B------:R-:W-:Y:S02]  /*1150*/  FSEL R7, R6, -1.875, P0 ;  /* 0xbff0000006077808 */ /* 0x000fe40000000000 */
[----:B------:R-:W-:-:S06]  /*1160*/  SEL R4, R4, RZ, P0 ;  /* 0x000000ff04047207 */ /* 0x000fcc0000000000 */
[----:B------:R-:W-:-:S04]  /*1170*/  @P1 LOP3.LUT R7, R8, 0xbff00000, RZ, 0xfc, !PT ;  /* 0xbff0000008071812 */ /* 0x000fc800078efcff */
[----:B------:R-:W-:-:S06]  /*1180*/  MOV R5, R7 ;  /* 0x0000000700057202 */ /* 0x000fcc0000000f00 */
[----:B------:R-:W-:-:S10]  /*1190*/  DADD R6, -RZ, |R4| ;  /* 0x00000000ff067229 */ /* 0x000fd40000000504 */
[----:B------:R-:W-:-:S13]  /*11a0*/  ISETP.GT.AND P0, PT, R7, 0x3fe26665, PT ;  /* 0x3fe266650700780c */ /* 0x000fda0003f04270 */
[----:B------:R-:W-:Y:S05]  /*11b0*/  @P0 BRA `(.L_x_21) ;  /* 0x0000000000d40947 */ /* 0x000fea0003800000 */
[----:B------:R-:W-:Y:S01]  /*11c0*/  DMUL R6, R4, R4 ;  /* 0x0000000404067228 */ /* 0x000fe20000000000 */
[----:B------:R-:W-:Y:S01]  /*11d0*/  IMAD.MOV.U32 R8, RZ, RZ, 0x180754af ;  /* 0x180754afff087424 */ /* 0x000fe200078e00ff */
[----:B------:R-:W-:Y:S01]  /*11e0*/  UMOV UR6, 0xdc1895e9 ;  /* 0xdc1895e900067882 */ /* 0x000fe20000000000 */
[----:B------:R-:W-:Y:S01]  /*11f0*/  IMAD.MOV.U32 R9, RZ, RZ, 0x3fb3823b ;  /* 0x3fb3823bff097424 */ /* 0x000fe200078e00ff */
[----:B------:R-:W-:Y:S01]  /*1200*/  UMOV UR7, 0x3fb0066b ;  /* 0x3fb0066b00077882 */ /* 0x000fe20000000000 */
[----:B------:R-:W-:-:S04]  /*1210*/  ISETP.GT.AND P0, PT, R5, -0x1, PT ;  /* 0xffffffff0500780c */ /* 0x000fc80003f04270 */
[----:B------:R-:W-:Y:S01]  /*1220*/  DFMA R8, R6, UR6, -R8 ;  /* 0x0000000606087c2b */ /* 0x000fe20008000808 */
[----:B------:R-:W-:Y:S01]  /*1230*/  UMOV UR6, 0xcc2f79ae ;  /* 0xcc2f79ae00067882 */ /* 0x000fe20000000000 */
[----:B------:R-:W-:-:S06]  /*1240*/  UMOV UR7, 0x3fb11e52 ;  /* 0x3fb11e5200077882 */ /* 0x000fcc0000000000 */
[----:B------:R-:W-:Y:S01]  /*1250*/  DFMA R8, R6, R8, UR6 ;  /* 0x0000000606087e2b */ /* 0x000fe20008000008 */
[----:B------:R-:W-:Y:S01]  /*1260*/  UMOV UR6, 0x3526861b ;  /* 0x3526861b00067882 */ /* 0x000fe20000000000 */
[----:B------:R-:W-:-:S06]  /*1270*/  UMOV UR7, 0x3f924eaf ;  /* 0x3f924eaf00077882 */ /* 0x000fcc0000000000 */
[----:B------:R-:W-:Y:S01]  /*1280*/  DFMA R8, R6, R8, -UR6 ;  /* 0x8000000606087e2b */ /* 0x000fe20008000008 */
[----:B------:R-:W-:Y:S01]  /*1290*/  UMOV UR6, 0xa31e6cb7 ;  /* 0xa31e6cb700067882 */ /* 0x000fe20000000000 */
[----:B------:R-:W-:-:S06]  /*12a0*/  UMOV UR7, 0x3f91df02 ;  /* 0x3f91df0200077882 */ /* 0x000fcc0000000000 */
[----:B------:R-:W-:Y:S01]  /*12b0*/  DFMA R8, R6, R8, UR6 ;  /* 0x0000000606087e2b */ /* 0x000fe20008000008 */
        /* <DEDUP_REMOVED lines=26> */
[----:B------:R-:W-:Y:S01]  /*1460*/  DMUL R8, R6, R8 ;  /* 0x0000000806087228 */ /* 0x000fe20000000000 */
[----:B------:R-:W-:Y:S02]  /*1470*/  @P0 IMAD.MOV.U32 R6, RZ, RZ, 0x33145c07 ;  /* 0x33145c07ff060424 */ /* 0x000fe400078e00ff */
[----:B------:R-:W-:-:S05]  /*1480*/  @P0 IMAD.MOV.U32 R7, RZ, RZ, 0x3c91a626 ;  /* 0x3c91a626ff070424 */ /* 0x000fca00078e00ff */
[----:B------:R-:W-:Y:S01]  /*1490*/  DFMA R8, |R4|, R8, |R4| ;  /* 0x000000080408722b */ /* 0x000fe20000000604 */
[----:B------:R-:W-:Y:S02]  /*14a0*/  @!P0 IMAD.MOV.U32 R4, RZ, RZ, 0x33145c07 ;  /* 0x33145c07ff048424 */ /* 0x000fe400078e00ff */
[----:B------:R-:W-:-:S05]  /*14b0*/  @!P0 IMAD.MOV.U32 R5, RZ, RZ, 0x3c91a626 ;  /* 0x3c91a626ff058424 */ /* 0x000fca00078e00ff */
[C---:B------:R-:W-:Y:S02]  /*14c0*/  @P0 DADD R6, R8.reuse, -R6 ;  /* 0x0000000008060229 */ /* 0x040fe40000000806 */
[----:B------:R-:W-:-:S08]  /*14d0*/  @!P0 DADD R4, R8, R4 ;  /* 0x0000000008048229 */ /* 0x000fd00000000004 */
[----:B------:R-:W-:Y:S02]  /*14e0*/  @!P0 DADD R14, R4, UR6 ;  /* 0x00000006040e8e29 */ /* 0x000fe40008000000 */
[----:B------:R-:W-:Y:S01]  /*14f0*/  @P0 DADD R14, -R6, UR6 ;  /* 0x00000006060e0e29 */ /* 0x000fe20008000100 */
[----:B------:R-:W-:Y:S10]  /*1500*/  BRA `(.L_x_22) ;  /* 0x0000000400207947 */ /* 0x000ff40003800000 */
.L_x_21:
[----:B------:R-:W-:Y:S01]  /*1510*/  DADD R6, -|R4|, 1 ;  /* 0x3ff0000004067429 */ /* 0x000fe20000000300 */
[----:B------:R-:W-:Y:S01]  /*1520*/  IMAD.MOV.U32 R8, RZ, RZ, 0x66faac4b ;  /* 0x66faac4bff087424 */ /* 0x000fe200078e00ff */
[----:B------:R-:W-:Y:S01]  /*1530*/  UMOV UR6, 0x71155f70 ;  /* 0x71155f7000067882 */ /* 0x000fe20000000000 */
[----:B------:R-:W-:Y:S01]  /*1540*/  IMAD.MOV.U32 R9, RZ, RZ, 0x3ebac2fe ;  /* 0x3ebac2feff097424 */ /* 0x000fe200078e00ff */
[----:B------:R-:W-:-:S05]  /*1550*/  UMOV UR7, 0x3ec715b3 ;  /* 0x3ec715b300077882 */ /* 0x000fca0000000000 */
[----:B------:R-:W-:Y:S01]  /*1560*/  DFMA R8, R6, UR6, -R8 ;  /* 0x0000000606087c2b */ /* 0x000fe20008000808 */
[----:B------:R-:W-:Y:S01]  /*1570*/  UMOV UR6, 0x8efcd9b8 ;  /* 0x8efcd9b800067882 */ /* 0x000fe20000000000 */
[----:B------:R-:W-:Y:S01]  /*1580*/  UMOV UR7, 0x3ed9a9b8 ;  /* 0x3ed9a9b800077882 */ /* 0x000fe20000000000 */
[----:B------:R-:W-:-:S05]  /*1590*/  ISETP.GE.AND P0, PT, R7, 0x1, PT ;  /* 0x000000010700780c */ /* 0x000fca0003f06270 */
[----:B------:R-:W-:Y:S01]  /*15a0*/  DFMA R8, R6, R8, UR6 ;  /* 0x0000000606087e2b */ /* 0x000fe20008000008 */
[----:B------:R-:W-:Y:S01]  /*15b0*/  UMOV UR6, 0xa8a0c4c3 ;  /* 0xa8a0c4c300067882 */ /* 0x000fe20000000000 */
[----:B------:R-:W-:-:S06]  /*15c0*/  UMOV UR7, 0x3edd0f40 ;  /* 0x3edd0f4000077882 */ /* 0x000fcc0000000000 */
[----:B------:R-:W-:Y:S01]  /*15d0*/  DFMA R10, R6, R8, UR6 ;  /* 0x00000006060a7e2b */ /* 0x000fe20008000008 */
[----:B------:R-:W-:Y:S01]  /*15e0*/  UMOV UR6, 0xfa9e0e1f ;  /* 0xfa9e0e1f00067882 */ /* 0x000fe20000000000 */
[----:B------:R-:W-:Y:S01]  /*15f0*/  UMOV UR7, 0x3ef46d4c ;  /* 0x3ef46d4c00077882 */ /* 0x000fe20000000000 */
[----:B------:R-:W-:Y:S02]  /*1600*/  VIADD R9, R7, 0xfff00000 ;  /* 0xfff0000007097836 */ /* 0x000fe40000000000 */
[----:B------:R-:W-:-:S03]  /*1610*/  IMAD.MOV.U32 R8, RZ, RZ, R6 ;  /* 0x000000ffff087224 */ /* 0x000fc600078e0006 */
[----:B------:R-:W-:Y:S01]  /*1620*/  DFMA R12, R6, R10, UR6 ;  /* 0x00000006060c7e2b */ /* 0x000fe2000800000a */
[----:B------:R-:W-:Y:S01]  /*1630*/  UMOV UR6, 0x8d1e2422 ;  /* 0x8d1e242200067882 */ /* 0x000fe20000000000 */
[----:B------:R-:W-:Y:S01]  /*1640*/  UMOV UR7, 0x3f079c16 ;  /* 0x3f079c1600077882 */ /* 0x000fe20000000000 */
[----:B------:R-:W0:Y:S01]  /*1650*/  MUFU.RSQ64H R11, R9 ;  /* 0x00000009000b7308 */ /* 0x000e220000001c00 */
[----:B------:R-:W-:-:S04]  /*1660*/  IMAD.MOV.U32 R10, RZ, RZ, RZ ;  /* 0x000000ffff0a7224 */ /* 0x000fc800078e00ff */
[----:B------:R-:W-:Y:S01]  /*1670*/  DFMA R12, R6, R12, UR6 ;  /* 0x00000006060c7e2b */ /* 0x000fe2000800000c */
[----:B------:R-:W-:Y:S01]  /*1680*/  UMOV UR6, 0xc3bca540 ;  /* 0xc3bca54000067882 */ /* 0x000fe20000000000 */
[----:B------:R-:W-:-:S06]  /*1690*/  UMOV UR7, 0x3f1c9a88 ;  /* 0x3f1c9a8800077882 */ /* 0x000fcc0000000000 */
[----:B------:R-:W-:Y:S01]  /*16a0*/  DFMA R12, R6, R12, UR6 ;  /* 0x00000006060c7e2b */ /* 0x000fe2000800000c */
[----:B------:R-:W-:Y:S01]  /*16b0*/  UMOV UR6, 0x4bd476df ;  /* 0x4bd476df00067882 */ /* 0x000fe20000000000 */
[----:B------:R-:W-:Y:S01]  /*16c0*/  UMOV UR7, 0x3f31c4e6 ;  /* 0x3f31c4e600077882 */ /* 0x000fe20000000000 */
[----:B0-----:R-:W-:-:S05]  /*16d0*/  DMUL R14, R8, R10 ;  /* 0x0000000a080e7228 */ /* 0x001fca0000000000 */
[----:B------:R-:W-:Y:S01]  /*16e0*/  DFMA R18, R6, R12, UR6 ;  /* 0x0000000606127e2b */ /* 0x000fe2000800000c */
[----:B------:R-:W-:Y:S01]  /*16f0*/  UMOV UR6, 0x60009c8f ;  /* 0x60009c8f00067882 */ /* 0x000fe20000000000 */
[----:B------:R-:W-:Y:S01]  /*1700*/  UMOV UR7, 0x3f46e8ba ;  /* 0x3f46e8ba00077882 */ /* 0x000fe20000000000 */
[----:B------:R-:W-:Y:S01]  /*1710*/  VIADD R13, R11, 0xfff00000 ;  /* 0xfff000000b0d7836 */ /* 0x000fe20000000000 */
[----:B------:R-:W-:Y:S01]  /*1720*/  DFMA R16, R14, -R14, R8 ;  /* 0x8000000e0e10722b */ /* 0x000fe20000000008 */
[----:B------:R-:W-:-:S03]  /*1730*/  IMAD.MOV.U32 R12, RZ, RZ, RZ ;  /* 0x000000ffff0c7224 */ /* 0x000fc600078e00ff */
[----:B------:R-:W-:Y:S01]  /*1740*/  DFMA R18, R6, R18, UR6 ;  /* 0x0000000606127e2b */ /* 0x000fe20008000012 */
[----:B------:R-:W-:Y:S01]  /*1750*/  UMOV UR6, 0xc62b05a2 ;  /* 0xc62b05a200067882 */ /* 0x000fe20000000000 */
[----:B------:R-:W-:Y:S02]  /*1760*/  UMOV UR7, 0x3f5f1c71 ;  /* 0x3f5f1c7100077882 */ /* 0x000fe40000000000 */
[----:B------:R-:W-:-:S04]  /*1770*/  DFMA R16, R12, R16, R14 ;  /* 0x000000100c10722b */ /* 0x000fc8000000000e */
[----:B------:R-:W-:Y:S01]  /*1780*/  DFMA R18, R6, R18, UR6 ;  /* 0x0000000606127e2b */ /* 0x000fe20008000012 */
[----:B------:R-:W-:Y:S01]  /*1790*/  UMOV UR6, 0xb6dc9f2c ;  /* 0xb6dc9f2c00067882 */ /* 0x000fe20000000000 */
[----:B------:R-:W-:Y:S02]  /*17a0*/  UMOV UR7, 0x3f76db6d ;  /* 0x3f76db6d00077882 */ /* 0x000fe40000000000 */
[-C--:B------:R-:W-:Y:S02]  /*17b0*/  DFMA R10, R10, -R16.reuse, 1 ;  /* 0x3ff000000a0a742b */ /* 0x080fe40000000810 */
[----:B------:R-:W-:Y:S02]  /*17c0*/  DFMA R8, R16, -R16, R8 ;  /* 0x800000101008722b */ /* 0x000fe40000000008 */
[----:B------:R-:W-:Y:S01]  /*17d0*/  DFMA R18, R6, R18, UR6 ;  /* 0x0000000606127e2b */ /* 0x000fe20008000012 */
[----:B------:R-:W-:Y:S01]  /*17e0*/  UMOV UR6, 0x3333329c ;  /* 0x3333329c00067882 */ /* 0x000fe20000000000 */
[----:B------:R-:W-:-:S02]  /*17f0*/  UMOV UR7, 0x3f933333 ;  /* 0x3f93333300077882 */ /* 0x000fc40000000000 */
[----:B------:R-:W-:-:S04]  /*1800*/  DFMA R10, R12, R10, R12 ;  /* 0x0000000a0c0a722b */ /* 0x000fc8000000000c */
[----:B------:R-:W-:Y:S01]  /*1810*/  DFMA R18, R6, R18, UR6 ;  /* 0x0000000606127e2b */ /* 0x000fe20008000012 */
[----:B------:R-:W-:Y:S01]  /*1820*/  UMOV UR6, 0x55555555 ;  /* 0x5555555500067882 */ /* 0x000fe20000000000 */
[----:B------:R-:W-:Y:S02]  /*1830*/  UMOV UR7, 0x3fb55555 ;  /* 0x3fb5555500077882 */ /* 0x000fe40000000000 */
[----:B------:R-:W-:Y:S02]  /*1840*/  DFMA R8, R10, R8, R16 ;  /* 0x000000080a08722b */ /* 0x000fe40000000010 */
[----:B------:R-:W-:Y:S02]  /*1850*/  DMUL R10, RZ, |R4| ;  /* 0x40000004ff0a7228 */ /* 0x000fe40000000000 */
[----:B------:R-:W-:Y:S01]  /*1860*/  DFMA R18, R6, R18, UR6 ;  /* 0x0000000606127e2b */ /* 0x000fe20008000012 */
[----:B------:R-:W-:Y:S01]  /*1870*/  UMOV UR6, 0x33145c07 ;  /* 0x33145c0700067882 */ /* 0x000fe20000000000 */
[----:B------:R-:W-:-:S04]  /*1880*/  UMOV UR7, 0x3ca1a626 ;  /* 0x3ca1a62600077882 */ /* 0x000fc80000000000 */
[----:B------:R-:W-:Y:S02]  /*1890*/  VIADD R9, R9, 0x100000 ;  /* 0x0010000009097836 */ /* 0x000fe40000000000 */
[----:B------:R-:W-:-:S08]  /*18a0*/  DMUL R18, R6, R18 ;  /* 0x0000001206127228 */ /* 0x000fd00000000000 */
[----:B------:R-:W-:-:S10]  /*18b0*/  DFMA R18, R8, R18, R8 ;  /* 0x000000120812722b */ /* 0x000fd40000000008 */
[----:B------:R-:W-:Y:S02]  /*18c0*/  FSEL R10, R10, R18, !P0 ;  /* 0x000000120a0a7208 */ /* 0x000fe40004000000 */
[----:B------:R-:W-:Y:S02]  /*18d0*/  FSEL R11, R11, R19, !P0 ;  /* 0x000000130b0b7208 */ /* 0x000fe40004000000 */
[----:B------:R-:W-:-:S04]  /*18e0*/  ISETP.GE.AND P0, PT, R7, RZ, PT ;  /* 0x000000ff0700720c */ /* 0x000fc80003f06270 */
[----:B------:R-:W-:-:S10]  /*18f0*/  DMUL R8, R10, +INF ;  /* 0x7ff000000a087828 */ /* 0x000fd40000000000 */
[----:B------:R-:W-:Y:S02]  /*1900*/  FSEL R8, R8, R10, !P0 ;  /* 0x0000000a08087208 */ /* 0x000fe40004000000 */
[----:B------:R-:W-:Y:S02]  /*1910*/  FSEL R9, R9, R11, !P0 ;  /* 0x0000000b09097208 */ /* 0x000fe40004000000 */
[----:B------:R-:W-:-:S04]  /*1920*/  ISETP.GE.AND P0, PT, R5, RZ, PT ;  /* 0x000000ff0500720c */ /* 0x000fc80003f06270 */
[----:B------:R-:W-:Y:S01]  /*1930*/  DADD R6, R8, -UR6 ;  /* 0x8000000608067e29 */ /* 0x000fe20008000000 */
[----:B------:R-:W-:Y:S01]  /*1940*/  UMOV UR6, 0x54442d18 ;  /* 0x54442d1800067882 */ /* 0x000fe20000000000 */
[----:B------:R-:W-:-:S06]  /*1950*/  UMOV UR7, 0x400921fb ;  /* 0x400921fb00077882 */ /* 0x000fcc0000000000 */
[----:B------:R-:W-:-:S10]  /*1960*/  DADD R6, -R6, UR6 ;  /* 0x0000000606067e29 */ /* 0x000fd40008000100 */
[----:B------:R-:W-:Y:S02]  /*1970*/  FSEL R14, R6, R8, !P0 ;  /* 0x00000008060e7208 */ /* 0x000fe40004000000 */
[----:B------:R-:W-:-:S07]  /*1980*/  FSEL R15, R7, R9, !P0 ;  /* 0x00000009070f7208 */ /* 0x000fce0004000000 */
.L_x_22:
[----:B------:R-:W-:Y:S05]  /*1990*/  BSYNC.RECONVERGENT B1 ;  /* 0x0000000000017941 */ /* 0x000fea0003800200 */
.L_x_20:
[----:B------:R-:W0:Y:S01]  /*19a0*/  MUFU.RCP64H R5, 3 ;  /* 0x4008000000057908 */ /* 0x000e220000001800 */
[----:B------:R-:W-:Y:S01]  /*19b0*/  IMAD.MOV.U32 R6, RZ, RZ, 0x0 ;  /* 0x00000000ff067424 */ /* 0x000fe200078e00ff */
[----:B------:R-:W-:Y:S01]  /*19c0*/  FSETP.GEU.AND P1, PT, |R15|, 6.5827683646048100446e-37, PT ;  /* 0x036000000f00780b */ /* 0x000fe20003f2e200 */
[----:B------:R-:W-:Y:S01]  /*19d0*/  IMAD.MOV.U32 R7, RZ, RZ, 0x40080000 ;  /* 0x40080000ff077424 */ /* 0x000fe200078e00ff */
[----:B------:R-:W-:Y:S01]  /*19e0*/  BSSY.RECONVERGENT B1, `(.L_x_23) ;  /* 0x0000012000017945 */ /* 0x000fe20003800200 */
[----:B------:R-:W-:-:S06]  /*19f0*/  IMAD.MOV.U32 R4, RZ, RZ, 0x1 ;  /* 0x00000001ff047424 */ /* 0x000fcc00078e00ff */
[----:B0-----:R-:W-:-:S08]  /*1a00*/  DFMA R8, R4, -R6, 1 ;  /* 0x3ff000000408742b */ /* 0x001fd00000000806 */
[----:B------:R-:W-:-:S08]  /*1a10*/  DFMA R8, R8, R8, R8 ;  /* 0x000000080808722b */ /* 0x000fd00000000008 */
[----:B------:R-:W-:-:S08]  /*1a20*/  DFMA R8, R4, R8, R4 ;  /* 0x000000080408722b */ /* 0x000fd00000000004 */
[----:B------:R-:W-:-:S08]  /*1a30*/  DFMA R6, R8, -R6, 1 ;  /* 0x3ff000000806742b */ /* 0x000fd00000000806 */
[----:B------:R-:W-:-:S08]  /*1a40*/  DFMA R6, R8, R6, R8 ;  /* 0x000000060806722b */ /* 0x000fd00000000008 */
[----:B------:R-:W-:-:S08]  /*1a50*/  DMUL R12, R6, R14 ;  /* 0x0000000e060c7228 */ /* 0x000fd00000000000 */
[----:B------:R-:W-:-:S08]  /*1a60*/  DFMA R4, R12, -3, R14 ;  /* 0xc00800000c04782b */ /* 0x000fd0000000000e */
[----:B------:R-:W-:-:S10]  /*1a70*/  DFMA R12, R6, R4, R12 ;  /* 0x00000004060c722b */ /* 0x000fd4000000000c */
[----:B------:R-:W-:-:S05]  /*1a80*/  FFMA R4, RZ, 2.125, R13 ;  /* 0x40080000ff047823 */ /* 0x000fca000000000d */
[----:B------:R-:W-:-:S13]  /*1a90*/  FSETP.GT.AND P0, PT, |R4|, 1.469367938527859385e-39, PT ;  /* 0x001000000400780b */ /* 0x000fda0003f04200 */
[----:B------:R-:W-:Y:S05]  /*1aa0*/  @P0 BRA P1, `(.L_x_24) ;  /* 0x0000000000140947 */ /* 0x000fea0000800000 */
[----:B------:R-:W-:Y:S01]  /*1ab0*/  IMAD.MOV.U32 R28, RZ, RZ, RZ ;  /* 0x000000ffff1c7224 */ /* 0x000fe200078e00ff */
[----:B------:R-:W-:Y:S01]  /*1ac0*/  MOV R12, 0x1af0 ;  /* 0x00001af0000c7802 */ /* 0x000fe20000000f00 */
[----:B------:R-:W-:-:S07]  /*1ad0*/  IMAD.MOV.U32 R29, RZ, RZ, 0x40080000 ;  /* 0x40080000ff1d7424 */ /* 0x000fce00078e00ff */
[----:B------:R-:W-:Y:S05]  /*1ae0*/  CALL.REL.NOINC `($__internal_0_$__cuda_sm20_div_rn_f64_full) ;  /* 0x00000008001c7944 */ /* 0x000fea0003c00000 */
[----:B------:R-:W-:-:S07]  /*1af0*/  IMAD.MOV.U32 R12, RZ, RZ, R14 ;  /* 0x000000ffff0c7224 */ /* 0x000fce00078e000e */
.L_x_24:
[----:B------:R-:W-:Y:S05]  /*1b00*/  BSYNC.RECONVERGENT B1 ;  /* 0x0000000000017941 */ /* 0x000fea0003800200 */
.L_x_23:
[----:B------:R-:W-:Y:S01]  /*1b10*/  DSETP.NEU.AND P0, PT, |R12|, +INF , PT ;  /* 0x7ff000000c00742a */ /* 0x000fe20003f0d200 */
[----:B------:R-:W-:Y:S01]  /*1b20*/  BSSY.RECONVERGENT B1, `(.L_x_25) ;  /* 0x000001f000017945 */ /* 0x000fe20003800200 */
[----:B------:R-:W-:-:S12]  /*1b30*/  DADD R22, R24, R24 ;  /* 0x0000000018167229 */ /* 0x000fd80000000018 */
[----:B------:R-:W-:Y:S01]  /*1b40*/  @!P0 DMUL R20, RZ, R12 ;  /* 0x0000000cff148228 */ /* 0x000fe20000000000 */
[----:B------:R-:W-:Y:S01]  /*1b50*/  @!P0 IMAD.MOV.U32 R14, RZ, RZ, 0x1 ;  /* 0x00000001ff0e8424 */ /* 0x000fe200078e00ff */
[----:B------:R-:W-:Y:S09]  /*1b60*/  @!P0 BRA `(.L_x_26) ;  /* 0x0000000000688947 */ /* 0x000ff20003800000 */
[----:B------:R-:W-:Y:S01]  /*1b70*/  UMOV UR6, 0x6dc9c883 ;  /* 0x6dc9c88300067882 */ /* 0x000fe20000000000 */
[----:B------:R-:W-:Y:S01]  /*1b80*/  UMOV UR7, 0x3fe45f30 ;  /* 0x3fe45f3000077882 */ /* 0x000fe20000000000 */
[C---:B------:R-:W-:Y:S01]  /*1b90*/  DSETP.GE.AND P0, PT, |R12|.reuse, 2.14748364800000000000e+09, PT ;  /* 0x41e000000c00742a */ /* 0x040fe20003f06200 */
[----:B------:R-:W-:Y:S01]  /*1ba0*/  BSSY.RECONVERGENT B2, `(.L_x_27) ;  /* 0x0000015000027945 */ /* 0x000fe20003800200 */
[----:B------:R-:W-:Y:S01]  /*1bb0*/  DMUL R4, R12, UR6 ;  /* 0x000000060c047c28 */ /* 0x000fe20008000000 */
[----:B------:R-:W-:Y:S01]  /*1bc0*/  UMOV UR6, 0x54442d18 ;  /* 0x54442d1800067882 */ /* 0x000fe20000000000 */
[----:B------:R-:W-:-:S04]  /*1bd0*/  UMOV UR7, 0x3ff921fb ;  /* 0x3ff921fb00077882 */ /* 0x000fc80000000000 */
[----:B------:R-:W0:Y:S08]  /*1be0*/  F2I.F64 R14, R4 ;  /* 0x00000004000e7311 */ /* 0x000e300000301100 */
[----:B0-----:R-:W0:Y:S02]  /*1bf0*/  I2F.F64 R20, R14 ;  /* 0x0000000e00147312 */ /* 0x001e240000201c00 */
[----:B0-----:R-:W-:Y:S01]  /*1c00*/  DFMA R6, R20, -UR6, R12 ;  /* 0x8000000614067c2b */ /* 0x001fe2000800000c */
[----:B------:R-:W-:Y:S01]  /*1c10*/  UMOV UR6, 0x33145c00 ;  /* 0x33145c0000067882 */ /* 0x000fe20000000000 */
[----:B------:R-:W-:-:S06]  /*1c20*/  UMOV UR7, 0x3c91a626 ;  /* 0x3c91a62600077882 */ /* 0x000fcc0000000000 */
[----:B------:R-:W-:Y:S01]  /*1c30*/  DFMA R6, R20, -UR6, R6 ;  /* 0x8000000614067c2b */ /* 0x000fe20008000006 */
[----:B------:R-:W-:Y:S01]  /*1c40*/  UMOV UR6, 0x252049c0 ;  /* 0x252049c000067882 */ /* 0x000fe20000000000 */
[----:B------:R-:W-:-:S06]  /*1c50*/  UMOV UR7, 0x397b839a ;  /* 0x397b839a00077882 */ /* 0x000fcc0000000000 */
[----:B------:R-:W-:Y:S01]  /*1c60*/  DFMA R20, R20, -UR6, R6 ;  /* 0x8000000614147c2b */ /* 0x000fe20008000006 */
[----:B------:R-:W-:Y:S10]  /*1c70*/  @!P0 BRA `(.L_x_28) ;  /* 0x00000000001c8947 */ /* 0x000ff40003800000 */
[----:B------:R-:W-:Y:S01]  /*1c80*/  IMAD.MOV.U32 R24, RZ, RZ, R12 ;  /* 0x000000ffff187224 */ /* 0x000fe200078e000c */
[----:B------:R-:W-:Y:S01]  /*1c90*/  MOV R18, 0x1cc0 ;  /* 0x00001cc000127802 */ /* 0x000fe20000000f00 */
[----:B------:R-:W-:-:S07]  /*1ca0*/  IMAD.MOV.U32 R25, RZ, RZ, R13 ;  /* 0x000000ffff197224 */ /* 0x000fce00078e000d */
[----:B------:R-:W-:Y:S05]  /*1cb0*/  CALL.REL.NOINC `($_Z24compute_eigenvalues_cudaPdS_i$__internal_trig_reduction_slowpathd) ;  /* 0x0000000c00f07944 */ /* 0x000fea0003c00000 */
[----:B------:R-:W-:Y:S02]  /*1cc0*/  IMAD.MOV.U32 R14, RZ, RZ, R8 ;  /* 0x000000ffff0e7224 */ /* 0x000fe400078e0008 */
[----:B------:R-:W-:Y:S02]  /*1cd0*/  IMAD.MOV.U32 R20, RZ, RZ, R4 ;  /* 0x000000ffff147224 */ /* 0x000fe400078e0004 */
[----:B------:R-:W-:-:S07]  /*1ce0*/  IMAD.MOV.U32 R21, RZ, RZ, R5 ;  /* 0x000000ffff157224 */ /* 0x000fce00078e0005 */
.L_x_28:
[----:B------:R-:W-:Y:S05]  /*1cf0*/  BSYNC.RECONVERGENT B2 ;  /* 0x0000000000027941 */ /* 0x000fea0003800200 */
.L_x_27:
[----:B------:R-:W-:-:S07]  /*1d00*/  VIADD R14, R14, 0x1 ;  /* 0x000000010e0e7836 */ /* 0x000fce0000000000 */
.L_x_26:
[----:B------:R-:W-:Y:S05]  /*1d10*/  BSYNC.RECONVERGENT B1 ;  /* 0x0000000000017941 */ /* 0x000fea0003800200 */
.L_x_25:
[----:B------:R-:W0:Y:S01]  /*1d20*/  LDCU.64 UR6, c[0x4][0x8] ;  /* 0x01000100ff0677ac */ /* 0x000e220008000a00 */
[----:B------:R-:W-:-:S05]  /*1d30*/  IMAD.SHL.U32 R4, R14, 0x40, RZ ;  /* 0x000000400e047824 */ /* 0x000fca00078e00ff */
[----:B------:R-:W-:-:S04]  /*1d40*/  LOP3.LUT R4, R4, 0x40, RZ, 0xc0, !PT ;  /* 0x0000004004047812 */ /* 0x000fc800078ec0ff */
[----:B0-----:R-:W-:-:S05]  /*1d50*/  IADD3 R26, P0, PT, R4, UR6, RZ ;  /* 0x00000006041a7c10 */ /* 0x001fca000ff1e0ff */
[----:B------:R-:W-:-:S05]  /*1d60*/  IMAD.X R27, RZ, RZ, UR7, P0 ;  /* 0x00000007ff1b7e24 */ /* 0x000fca00080e06ff */
[----:B------:R-:W2:Y:S04]  /*1d70*/  LDG.E.128.CONSTANT R4, desc[UR4][R26.64] ;  /* 0x000000041a047981 */ /* 0x000ea8000c1e9d00 */
[----:B------:R-:W3:Y:S04]  /*1d80*/  LDG.E.128.CONSTANT R8, desc[UR4][R26.64+0x10] ;  /* 0x000010041a087981 */ /* 0x000ee8000c1e9d00 */
[----:B------:R-:W4:Y:S01]  /*1d90*/  LDG.E.128.CONSTANT R16, desc[UR4][R26.64+0x20] ;  /* 0x000020041a107981 */ /* 0x000f22000c1e9d00 */
[----:B------:R-:W-:Y:S01]  /*1da0*/  LOP3.LUT R15, R14, 0x1, RZ, 0xc0, !PT ;  /* 0x000000010e0f7812 */ /* 0x000fe200078ec0ff */
[----:B------:R-:W-:Y:S01]  /*1db0*/  DMUL R24, R20, R20 ;  /* 0x0000001414187228 */ /* 0x000fe20000000000 */
[----:B------:R-:W-:Y:S01]  /*1dc0*/  MOV R28, 0x20fd8164 ;  /* 0x20fd8164001c7802 */ /* 0x000fe20000000f00 */
[----:B------:R-:W-:Y:S01]  /*1dd0*/  UMOV UR6, 0x382d7365 ;  /* 0x382d736500067882 */ /* 0x000fe20000000000 */
[----:B------:R-:W-:Y:S01]  /*1de0*/  ISETP.NE.U32.AND P0, PT, R15, 0x1, PT ;  /* 0x000000010f00780c */ /* 0x000fe20003f05070 */
[----:B------:R-:W-:Y:S01]  /*1df0*/  IMAD.MOV.U32 R15, RZ, RZ, 0x3da8ff83 ;  /* 0x3da8ff83ff0f7424 */ /* 0x000fe200078e00ff */
[----:B------:R-:W-:Y:S01]  /*1e00*/  UMOV UR7, 0x4000c152 ;  /* 0x4000c15200077882 */ /* 0x000fe20000000000 */
[----:B------:R-:W-:Y:S01]  /*1e10*/  BSSY.RECONVERGENT B1, `(.L_x_29) ;  /* 0x000002c000017945 */ /* 0x000fe20003800200 */
[----:B------:R-:W-:-:S02]  /*1e20*/  FSEL R28, R28, -8.06006814911005101289e+34, !P0 ;  /* 0xf9785eba1c1c7808 */ /* 0x000fc40004000000 */
[----:B------:R-:W-:-:S06]  /*1e30*/  FSEL R29, -R15, 0.11223486810922622681, !P0 ;  /* 0x3de5db650f1d7808 */ /* 0x000fcc0004000100 */
[----:B--2---:R-:W-:-:S08]  /*1e40*/  DFMA R4, R24, R28, R4 ;  /* 0x0000001c1804722b */ /* 0x004fd00000000004 */
[----:B------:R-:W-:-:S08]  /*1e50*/  DFMA R4, R24, R4, R6 ;  /* 0x000000041804722b */ /* 0x000fd00000000006 */
[----:B---3--:R-:W-:-:S08]  /*1e60*/  DFMA R4, R24, R4, R8 ;  /* 0x000000041804722b */ /* 0x008fd00000000008 */
[----:B------:R-:W-:-:S08]  /*1e70*/  DFMA R4, R24, R4, R10 ;  /* 0x000000041804722b */ /* 0x000fd0000000000a */
[----:B----4-:R-:W-:-:S08]  /*1e80*/  DFMA R4, R24, R4, R16 ;  /* 0x000000041804722b */ /* 0x010fd00000000010 */
[----:B------:R-:W-:-:S08]  /*1e90*/  DFMA R4, R24, R4, R18 ;  /* 0x000000041804722b */ /* 0x000fd00000000012 */
[----:B------:R-:W-:Y:S02]  /*1ea0*/  DFMA R20, R4, R20, R20 ;  /* 0x000000140414722b */ /* 0x000fe40000000014 */
[----:B------:R-:W-:Y:S02]  /*1eb0*/  DFMA R4, R24, R4, 1 ;  /* 0x3ff000001804742b */ /* 0x000fe40000000004 */
[----:B------:R-:W-:-:S08]  /*1ec0*/  DADD R24, R12, UR6 ;  /* 0x000000060c187e29 */ /* 0x000fd00008000000 */
[----:B------:R-:W-:Y:S01]  /*1ed0*/  FSEL R6, R4, R20, !P0 ;  /* 0x0000001404067208 */ /* 0x000fe20004000000 */
[----:B------:R-:W-:Y:S01]  /*1ee0*/  DSETP.NEU.AND P1, PT, |R24|, +INF , PT ;  /* 0x7ff000001800742a */ /* 0x000fe20003f2d200 */
[----:B------:R-:W-:Y:S02]  /*1ef0*/  FSEL R7, R5, R21, !P0 ;  /* 0x0000001505077208 */ /* 0x000fe40004000000 */
[----:B------:R-:W-:-:S04]  /*1f00*/  LOP3.LUT P0, RZ, R14, 0x2, RZ, 0xc0, !PT ;  /* 0x000000020eff7812 */ /* 0x000fc8000780c0ff */
[----:B------:R-:W-:-:S07]  /*1f10*/  DADD R4, RZ, -R6 ;  /* 0x00000000ff047229 */ /* 0x000fce0000000806 */
[----:B------:R-:W-:-:S03]  /*1f20*/  @!P1 IMAD.MOV.U32 R20, RZ, RZ, 0x1 ;  /* 0x00000001ff149424 */ /* 0x000fc600078e00ff */
[----:B------:R-:W-:Y:S02]  /*1f30*/  FSEL R6, R6, R4, !P0 ;  /* 0x0000000406067208 */ /* 0x000fe40004000000 */
[----:B------:R-:W-:Y:S01]  /*1f40*/  FSEL R7, R7, R5, !P0 ;  /* 0x0000000507077208 */ /* 0x000fe20004000000 */
[----:B------:R-:W-:-:S05]  /*1f50*/  @!P1 DMUL R4, RZ, R24 ;  /* 0x00000018ff049228 */ /* 0x000fca0000000000 */
[----:B------:R-:W-:Y:S01]  /*1f60*/  DFMA R6, R22, R6, R2 ;  /* 0x000000061606722b */ /* 0x000fe20000000002 */
[----:B------:R-:W-:Y:S10]  /*1f70*/  @!P1 BRA `(.L_x_30) ;  /* 0x0000000000549947 */ /* 0x000ff40003800000 */
[----:B------:R-:W-:Y:S01]  /*1f80*/  UMOV UR6, 0x6dc9c883 ;  /* 0x6dc9c88300067882 */ /* 0x000fe20000000000 */
[----:B------:R-:W-:Y:S01]  /*1f90*/  UMOV UR7, 0x3fe45f30 ;  /* 0x3fe45f3000077882 */ /* 0x000fe20000000000 */
[C---:B------:R-:W-:Y:S01]  /*1fa0*/  DSETP.GE.AND P0, PT, |R24|.reuse, 2.14748364800000000000e+09, PT ;  /* 0x41e000001800742a */ /* 0x040fe20003f06200 */
[----:B------:R-:W-:Y:S01]  /*1fb0*/  BSSY.RECONVERGENT B2, `(.L_x_31) ;  /* 0x0000010000027945 */ /* 0x000fe20003800200 */
[----:B------:R-:W-:Y:S01]  /*1fc0*/  DMUL R8, R24, UR6 ;  /* 0x0000000618087c28 */ /* 0x000fe20008000000 */
[----:B------:R-:W-:Y:S01]  /*1fd0*/  UMOV UR6, 0x54442d18 ;  /* 0x54442d1800067882 */ /* 0x000fe20000000000 */
[----:B------:R-:W-:-:S08]  /*1fe0*/  UMOV UR7, 0x3ff921fb ;  /* 0x3ff921fb00077882 */ /* 0x000fd00000000000 */
        /* <DEDUP_REMOVED lines=10> */
[----:B------:R-:W-:-:S07]  /*2090*/  MOV R18, 0x20b0 ;  /* 0x000020b000127802 */ /* 0x000fce0000000f00 */
[----:B------:R-:W-:Y:S05]  /*20a0*/  CALL.REL.NOINC `($_Z24compute_eigenvalues_cudaPdS_i$__internal_trig_reduction_slowpathd) ;  /* 0x0000000800f47944 */ /* 0x000fea0003c00000 */
.L_x_32:
[----:B------:R-:W-:Y:S05]  /*20b0*/  BSYNC.RECONVERGENT B2 ;  /* 0x0000000000027941 */ /* 0x000fea0003800200 */
.L_x_31:
[----:B------:R-:W-:-:S07]  /*20c0*/  VIADD R20, R8, 0x1 ;  /* 0x0000000108147836 */ /* 0x000fce0000000000 */
.L_x_30:
[----:B------:R-:W-:Y:S05]  /*20d0*/  BSYNC.RECONVERGENT B1 ;  /* 0x0000000000017941 */ /* 0x000fea0003800200 */
.L_x_29:
        /* <DEDUP_REMOVED lines=9> */
[----:B------:R-:W-:Y:S01]  /*2170*/  IMAD.MOV.U32 R28, RZ, RZ, 0x20fd8164 ;  /* 0x20fd8164ff1c7424 */ /* 0x000fe200078e00ff */
[----:B------:R-:W-:-:S02]  /*2180*/  DMUL R24, R4, R4 ;  /* 0x0000000404187228 */ /* 0x000fc40000000000 */
[----:B------:R-:W-:Y:S01]  /*2190*/  ISETP.NE.U32.AND P0, PT, R21, 0x1, PT ;  /* 0x000000011500780c */ /* 0x000fe20003f05070 */
[----:B------:R-:W-:-:S03]  /*21a0*/  IMAD.MOV.U32 R21, RZ, RZ, 0x3da8ff83 ;  /* 0x3da8ff83ff157424 */ /* 0x000fc600078e00ff */
[----:B------:R-:W-:Y:S02]  /*21b0*/  FSEL R28, R28, -8.06006814911005101289e+34, !P0 ;  /* 0xf9785eba1c1c7808 */ /* 0x000fe40004000000 */
        /* <DEDUP_REMOVED lines=8> */
[----:B------:R-:W-:-:S10]  /*2240*/  DFMA R8, R24, R8, 1 ;  /* 0x3ff000001808742b */ /* 0x000fd40000000008 */
[----:B------:R-:W-:Y:S02]  /*2250*/  FSEL R8, R8, R4, !P0 ;  /* 0x0000000408087208 */ /* 0x000fe40004000000 */
[----:B------:R-:W-:Y:S02]  /*2260*/  FSEL R9, R9, R5, !P0 ;  /* 0x0000000509097208 */ /* 0x000fe40004000000 */
[----:B------:R-:W-:Y:S01]  /*2270*/  LOP3.LUT P0, RZ, R20, 0x2, RZ, 0xc0, !PT ;  /* 0x0000000214ff7812 */ /* 0x000fe2000780c0ff */
[----:B------:R-:W-:-:S03]  /*2280*/  DFMA R20, R2, 3, -R6 ;  /* 0x400800000214782b */ /* 0x000fc60000000806 */
[----:B------:R-:W-:-:S10]  /*2290*/  DADD R4, RZ, -R8 ;  /* 0x00000000ff047229 */ /* 0x000fd40000000808 */
[----:B------:R-:W-:Y:S02]  /*22a0*/  FSEL R4, R8, R4, !P0 ;  /* 0x0000000408047208 */ /* 0x000fe40004000000 */
[----:B------:R-:W-:-:S06]  /*22b0*/  FSEL R5, R9, R5, !P0 ;  /* 0x0000000509057208 */ /* 0x000fcc0004000000 */
[----:B------:R-:W-:-:S08]  /*22c0*/  DFMA R22, R22, R4, R2 ;  /* 0x000000041616722b */ /* 0x000fd00000000002 */
[----:B------:R-:W-:-:S11]  /*22d0*/  DADD R20, -R22, R20 ;  /* 0x0000000016147229 */ /* 0x000fd60000000114 */
.L_x_1:
[----:B------:R-:W-:Y:S05]  /*22e0*/  BSYNC.RECONVERGENT B0 ;  /* 0x0000000000007941 */ /* 0x000fea0003800200 */
.L_x_0:
[----:B------:R-:W0:Y:S01]  /*22f0*/  LDC.64 R2, c[0x0][0x388] ;  /* 0x0000e200ff027b82 */ /* 0x000e220000000a00 */
[----:B------:R-:W-:-:S04]  /*2300*/  IMAD R5, R0, 0x3, RZ ;  /* 0x0000000300057824 */ /* 0x000fc800078e02ff */
[----:B0-----:R-:W-:-:S05]  /*2310*/  IMAD.WIDE R2, R5, 0x8, R2 ;  /* 0x0000000805027825 */ /* 0x001fca00078e0202 */
[----:B-----5:R-:W-:Y:S04]  /*2320*/  STG.E.64 desc[UR4][R2.64], R6 ;  /* 0x0000000602007986 */ /* 0x020fe8000c101b04 */
[----:B------:R-:W-:Y:S04]  /*2330*/  STG.E.64 desc[UR4][R2.64+0x8], R20 ;  /* 0x0000081402007986 */ /* 0x000fe8000c101b04 */
[----:B------:R-:W-:Y:S01]  /*2340*/  STG.E.64 desc[UR4][R2.64+0x10], R22 ;  /* 0x0000101602007986 */ /* 0x000fe2000c101b04 */
[----:B------:R-:W-:Y:S05]  /*2350*/  EXIT ;  /* 0x000000000000794d */ /* 0x000fea0003800000 */
        .weak           $__internal_0_$__cuda_sm20_div_rn_f64_full
        .type           $__internal_0_$__cuda_sm20_div_rn_f64_full,@function
        .size           $__internal_0_$__cuda_sm20_div_rn_f64_full,($__internal_1_$__cuda_sm20_dsqrt_rn_f64_mediumpath_v1 - $__internal_0_$__cuda_sm20_div_rn_f64_full)
$__internal_0_$__cuda_sm20_div_rn_f64_full:
[C---:B------:R-:W-:Y:S01]  /*2360*/  FSETP.GEU.AND P0, PT, |R29|.reuse, 1.469367938527859385e-39, PT ;  /* 0x001000001d00780b */ /* 0x040fe20003f0e200 */
[----:B------:R-:W-:Y:S01]  /*2370*/  IMAD.MOV.U32 R35, RZ, RZ, R15 ;  /* 0x000000ffff237224 */ /* 0x000fe200078e000f */
[C---:B------:R-:W-:Y:S01]  /*2380*/  LOP3.LUT R26, R29.reuse, 0x800fffff, RZ, 0xc0, !PT ;  /* 0x800fffff1d1a7812 */ /* 0x040fe200078ec0ff */
[----:B------:R-:W-:Y:S01]  /*2390*/  IMAD.MOV.U32 R30, RZ, RZ, 0x1 ;  /* 0x00000001ff1e7424 */ /* 0x000fe200078e00ff */
[----:B------:R-:W-:Y:S01]  /*23a0*/  LOP3.LUT R16, R29, 0x7ff00000, RZ, 0xc0, !PT ;  /* 0x7ff000001d107812 */ /* 0x000fe200078ec0ff */
[----:B------:R-:W-:Y:S01]  /*23b0*/  IMAD.MOV.U32 R34, RZ, RZ, R14 ;  /* 0x000000ffff227224 */ /* 0x000fe200078e000e */
[----:B------:R-:W-:Y:S01]  /*23c0*/  LOP3.LUT R27, R26, 0x3ff00000, RZ, 0xfc, !PT ;  /* 0x3ff000001a1b7812 */ /* 0x000fe200078efcff */
[----:B------:R-:W-:Y:S01]  /*23d0*/  IMAD.MOV.U32 R26, RZ, RZ, R28 ;  /* 0x000000ffff1a7224 */ /* 0x000fe200078e001c */
[C---:B------:R-:W-:Y:S01]  /*23e0*/  FSETP.GEU.AND P2, PT, |R35|.reuse, 1.469367938527859385e-39, PT ;  /* 0x001000002300780b */ /* 0x040fe20003f4e200 */
[----:B------:R-:W-:Y:S01]  /*23f0*/  IMAD.MOV.U32 R36, RZ, RZ, R34 ;  /* 0x000000ffff247224 */ /* 0x000fe200078e0022 */
[----:B------:R-:W-:Y:S01]  /*2400*/  LOP3.LUT R13, R35, 0x7ff00000, RZ, 0xc0, !PT ;  /* 0x7ff00000230d7812 */ /* 0x000fe200078ec0ff */
[----:B------:R-:W-:Y:S02]  /*2410*/  BSSY.RECONVERGENT B2, `(.L_x_33) ;  /* 0x0000053000027945 */ /* 0x000fe40003800200 */
[----:B------:R-:W-:Y:S01]  /*2420*/  @!P0 DMUL R26, R28, 8.98846567431157953865e+307 ;  /* 0x7fe000001c1a8828 */ /* 0x000fe20000000000 */
[----:B------:R-:W-:-:S05]  /*2430*/  ISETP.GE.U32.AND P1, PT, R13, R16, PT ;  /* 0x000000100d00720c */ /* 0x000fca0003f26070 */
[----:B------:R-:W0:Y:S02]  /*2440*/  MUFU.RCP64H R31, R27 ;  /* 0x0000001b001f7308 */ /* 0x000e240000001800 */
[----:B------:R-:W-:Y:S02]  /*2450*/  @!P2 LOP3.LUT R14, R29, 0x7ff00000, RZ, 0xc0, !PT ;  /* 0x7ff000001d0ea812 */ /* 0x000fe400078ec0ff */
[----:B------:R-:W-:Y:S02]  /*2460*/  @!P0 LOP3.LUT R16, R27, 0x7ff00000, RZ, 0xc0, !PT ;  /* 0x7ff000001b108812 */ /* 0x000fe400078ec0ff */
[----:B------:R-:W-:Y:S01]  /*2470*/  @!P2 ISETP.GE.U32.AND P3, PT, R13, R14, PT ;  /* 0x0000000e0d00a20c */ /* 0x000fe20003f66070 */
[----:B------:R-:W-:-:S05]  /*2480*/  IMAD.MOV.U32 R14, RZ, RZ, 0x1ca00000 ;  /* 0x1ca00000ff0e7424 */ /* 0x000fca00078e00ff */
[C---:B------:R-:W-:Y:S02]  /*2490*/  @!P2 SEL R17, R14.reuse, 0x63400000, !P3 ;  /* 0x634000000e11a807 */ /* 0x040fe40005800000 */
[----:B------:R-:W-:Y:S02]  /*24a0*/  SEL R15, R14, 0x63400000, !P1 ;  /* 0x634000000e0f7807 */ /* 0x000fe40004800000 */
[--C-:B------:R-:W-:Y:S01]  /*24b0*/  @!P2 LOP3.LUT R17, R17, 0x80000000, R35.reuse, 0xf8, !PT ;  /* 0x800000001111a812 */ /* 0x100fe200078ef823 */
[----:B0-----:R-:W-:Y:S01]  /*24c0*/  DFMA R32, R30, -R26, 1 ;  /* 0x3ff000001e20742b */ /* 0x001fe2000000081a */
[----:B------:R-:W-:Y:S01]  /*24d0*/  LOP3.LUT R37, R15, 0x800fffff, R35, 0xf8, !PT ;  /* 0x800fffff0f257812 */ /* 0x000fe200078ef823 */
[----:B------:R-:W-:-:S06]  /*24e0*/  IMAD.MOV.U32 R15, RZ, RZ, R13 ;  /* 0x000000ffff0f7224 */ /* 0x000fcc00078e000d */
[----:B------:R-:W-:-:S08]  /*24f0*/  DFMA R32, R32, R32, R32 ;  /* 0x000000202020722b */ /* 0x000fd00000000020 */
[----:B------:R-:W-:Y:S01]  /*2500*/  DFMA R30, R30, R32, R30 ;  /* 0x000000201e1e722b */ /* 0x000fe2000000001e */
[----:B------:R-:W-:Y:S01]  /*2510*/  @!P2 LOP3.LUT R33, R17, 0x100000, RZ, 0xfc, !PT ;  /* 0x001000001121a812 */ /* 0x000fe200078efcff */
[----:B------:R-:W-:-:S06]  /*2520*/  @!P2 IMAD.MOV.U32 R32, RZ, RZ, RZ ;  /* 0x000000ffff20a224 */ /* 0x000fcc00078e00ff */
[----:B------:R-:W-:Y:S02]  /*2530*/  DFMA R38, R30, -R26, 1 ;  /* 0x3ff000001e26742b */ /* 0x000fe4000000081a */
[----:B------:R-:W-:-:S06]  /*2540*/  @!P2 DFMA R36, R36, 2, -R32 ;  /* 0x400000002424a82b */ /* 0x000fcc0000000820 */
[----:B------:R-:W-:-:S04]  /*2550*/  DFMA R38, R30, R38, R30 ;  /* 0x000000261e26722b */ /* 0x000fc8000000001e */
[----:B------:R-:W-:-:S04]  /*2560*/  @!P2 LOP3.LUT R15, R37, 0x7ff00000, RZ, 0xc0, !PT ;  /* 0x7ff00000250fa812 */ /* 0x000fc800078ec0ff */
[----:B------:R-:W-:Y:S01]  /*2570*/  DMUL R30, R38, R36 ;  /* 0x00000024261e7228 */ /* 0x000fe20000000000 */
[----:B------:R-:W-:-:S05]  /*2580*/  VIADD R17, R15, 0xffffffff ;  /* 0xffffffff0f117836 */ /* 0x000fca0000000000 */
[----:B------:R-:W-:Y:S02]  /*2590*/  ISETP.GT.U32.AND P0, PT, R17, 0x7feffffe, PT ;  /* 0x7feffffe1100780c */ /* 0x000fe40003f04070 */
[----:B------:R-:W-:-:S08]  /*25a0*/  DFMA R32, R30, -R26, R36 ;  /* 0x8000001a1e20722b */ /* 0x000fd00000000024 */
[----:B------:R-:W-:Y:S01]  /*25b0*/  DFMA R32, R38, R32, R30 ;  /* 0x000000202620722b */ /* 0x000fe2000000001e */
[----:B------:R-:W-:-:S05]  /*25c0*/  VIADD R30, R16, 0xffffffff ;  /* 0xffffffff101e7836 */ /* 0x000fca0000000000 */
[----:B------:R-:W-:-:S13]  /*25d0*/  ISETP.GT.U32.OR P0, PT, R30, 0x7feffffe, P0 ;  /* 0x7feffffe1e00780c */ /* 0x000fda0000704470 */
[----:B------:R-:W-:Y:S05]  /*25e0*/  @P0 BRA `(.L_x_34) ;  /* 0x0000000000740947 */ /* 0x000fea0003800000 */
[----:B------:R-:W-:-:S04]  /*25f0*/  LOP3.LUT R16, R29, 0x7ff00000, RZ, 0xc0, !PT ;  /* 0x7ff000001d107812 */ /* 0x000fc800078ec0ff */
[CC--:B------:R-:W-:Y:S02]  /*2600*/  VIADDMNMX R15, R13.reuse, -R16.reuse, 0xb9600000, !PT ;  /* 0xb96000000d0f7446 */ /* 0x0c0fe40007800910 */
[----:B------:R-:W-:Y:S01]  /*2610*/  ISETP.GE.U32.AND P0, PT, R13, R16, PT ;  /* 0x000000100d00720c */ /* 0x000fe20003f06070 */
[----:B------:R-:W-:Y:S01]  /*2620*/  IMAD.MOV.U32 R16, RZ, RZ, RZ ;  /* 0x000000ffff107224 */ /* 0x000fe200078e00ff */
[----:B------:R-:W-:Y:S02]  /*2630*/  VIMNMX R15, PT, PT, R15, 0x46a00000, PT ;  /* 0x46a000000f0f7848 */ /* 0x000fe40003fe0100 */
[----:B------:R-:W-:-:S05]  /*2640*/  SEL R14, R14, 0x63400000, !P0 ;  /* 0x634000000e0e7807 */ /* 0x000fca0004000000 */
[----:B------:R-:W-:-:S04]  /*2650*/  IMAD.IADD R14, R15, 0x1, -R14 ;  /* 0x000000010f0e7824 */ /* 0x000fc800078e0a0e */
[----:B------:R-:W-:-:S06]  /*2660*/  VIADD R17, R14, 0x7fe00000 ;  /* 0x7fe000000e117836 */ /* 0x000fcc0000000000 */
[----:B------:R-:W-:-:S10]  /*2670*/  DMUL R30, R32, R16 ;  /* 0x00000010201e7228 */ /* 0x000fd40000000000 */
[----:B------:R-:W-:-:S13]  /*2680*/  FSETP.GTU.AND P0, PT, |R31|, 1.469367938527859385e-39, PT ;  /* 0x001000001f00780b */ /* 0x000fda0003f0c200 */
[----:B------:R-:W-:Y:S05]  /*2690*/  @P0 BRA `(.L_x_35) ;  /* 0x0000000000a80947 */ /* 0x000fea0003800000 */
[----:B------:R-:W-:-:S06]  /*26a0*/  DFMA R26, R32, -R26, R36 ;  /* 0x8000001a201a722b */ /* 0x000fcc0000000024 */
[----:B------:R-:W-:-:S04]  /*26b0*/  IMAD.MOV.U32 R26, RZ, RZ, RZ ;  /* 0x000000ffff1a7224 */ /* 0x000fc800078e00ff */
[C---:B------:R-:W-:Y:S02]  /*26c0*/  FSETP.NEU.AND P0, PT, R27.reuse, RZ, PT ;  /* 0x000000ff1b00720b */ /* 0x040fe40003f0d000 */
[----:B------:R-:W-:-:S04]  /*26d0*/  LOP3.LUT R13, R27, 0x80000000, R29, 0x48, !PT ;  /* 0x800000001b0d7812 */ /* 0x000fc800078e481d */
[----:B------:R-:W-:-:S07]  /*26e0*/  LOP3.LUT R27, R13, R17, RZ, 0xfc, !PT ;  /* 0x000000110d1b7212 */ /* 0x000fce00078efcff */
[----:B------:R-:W-:Y:S05]  /*26f0*/  @!P0 BRA `(.L_x_35) ;  /* 0x0000000000908947 */ /* 0x000fea0003800000 */
[----:B------:R-:W-:Y:S01]  /*2700*/  IMAD.MOV R17, RZ, RZ, -R14 ;  /* 0x000000ffff117224 */ /* 0x000fe200078e0a0e */
[----:B------:R-:W-:Y:S01]  /*2710*/  IADD3 R14, PT, PT, -R14, -0x43300000, RZ ;  /* 0xbcd000000e0e7810 */ /* 0x000fe20007ffe1ff */
[----:B------:R-:W-:-:S06]  /*2720*/  IMAD.MOV.U32 R16, RZ, RZ, RZ ;  /* 0x000000ffff107224 */ /* 0x000fcc00078e00ff */
[----:B------:R-:W-:Y:S02]  /*2730*/  DFMA R16, R30, -R16, R32 ;  /* 0x800000101e10722b */ /* 0x000fe40000000020 */
[----:B------:R-:W-:-:S08]  /*2740*/  DMUL.RP R32, R32, R26 ;  /* 0x0000001a20207228 */ /* 0x000fd00000008000 */
[----:B------:R-:W-:Y:S02]  /*2750*/  FSETP.NEU.AND P0, PT, |R17|, R14, PT ;  /* 0x0000000e1100720b */ /* 0x000fe40003f0d200 */
[----:B------:R-:W-:Y:S02]  /*2760*/  LOP3.LUT R13, R33, R13, RZ, 0x3c, !PT ;  /* 0x0000000d210d7212 */ /* 0x000fe400078e3cff */
[----:B------:R-:W-:Y:S02]  /*2770*/  FSEL R14, R32, R30, !P0 ;  /* 0x0000001e200e7208 */ /* 0x000fe40004000000 */
[----:B------:R-:W-:-:S03]  /*2780*/  FSEL R15, R13, R31, !P0 ;  /* 0x0000001f0d0f7208 */ /* 0x000fc60004000000 */
[----:B------:R-:W-:Y:S02]  /*2790*/  IMAD.MOV.U32 R30, RZ, RZ, R14 ;  /* 0x000000ffff1e7224 */ /* 0x000fe400078e000e */
[----:B------:R-:W-:Y:S01]  /*27a0*/  IMAD.MOV.U32 R31, RZ, RZ, R15 ;  /* 0x000000ffff1f7224 */ /* 0x000fe200078e000f */
[----:B------:R-:W-:Y:S06]  /*27b0*/  BRA `(.L_x_35) ;  /* 0x0000000000607947 */ /* 0x000fec0003800000 */
.L_x_34:
[----:B------:R-:W-:-:S14]  /*27c0*/  DSETP.NAN.AND P0, PT, R34, R34, PT ;  /* 0x000000222200722a */ /* 0x000fdc0003f08000 */
[----:B------:R-:W-:Y:S05]  /*27d0*/  @P0 BRA `(.L_x_36) ;  /* 0x00000000004c0947 */ /* 0x000fea0003800000 */
[----:B------:R-:W-:-:S14]  /*27e0*/  DSETP.NAN.AND P0, PT, R28, R28, PT ;  /* 0x0000001c1c00722a */ /* 0x000fdc0003f08000 */
[----:B------:R-:W-:Y:S05]  /*27f0*/  @P0 BRA `(.L_x_37) ;  /* 0x0000000000340947 */ /* 0x000fea0003800000 */
[----:B------:R-:W-:Y:S01]  /*2800*/  ISETP.NE.AND P0, PT, R15, R16, PT ;  /* 0x000000100f00720c */ /* 0x000fe20003f05270 */
[----:B------:R-:W-:Y:S02]  /*2810*/  IMAD.MOV.U32 R30, RZ, RZ, 0x0 ;  /* 0x00000000ff1e7424 */ /* 0x000fe400078e00ff */
[----:B------:R-:W-:-:S10]  /*2820*/  IMAD.MOV.U32 R31, RZ, RZ, -0x80000 ;  /* 0xfff80000ff1f7424 */ /* 0x000fd400078e00ff */
[----:B------:R-:W-:Y:S05]  /*2830*/  @!P0 BRA `(.L_x_35) ;  /* 0x0000000000408947 */ /* 0x000fea0003800000 */
[----:B------:R-:W-:Y:S02]  /*2840*/  ISETP.NE.AND P0, PT, R15, 0x7ff00000, PT ;  /* 0x7ff000000f00780c */ /* 0x000fe40003f05270 */
[----:B------:R-:W-:Y:S02]  /*2850*/  LOP3.LUT R29, R35, 0x80000000, R29, 0x48, !PT ;  /* 0x80000000231d7812 */ /* 0x000fe400078e481d */
[----:B------:R-:W-:-:S13]  /*2860*/  ISETP.EQ.OR P0, PT, R16, RZ, !P0 ;  /* 0x000000ff1000720c */ /* 0x000fda0004702670 */
[----:B------:R-:W-:Y:S01]  /*2870*/  @P0 LOP3.LUT R13, R29, 0x7ff00000, RZ, 0xfc, !PT ;  /* 0x7ff000001d0d0812 */ /* 0x000fe200078efcff */
[----:B------:R-:W-:Y:S01]  /*2880*/  @!P0 IMAD.MOV.U32 R30, RZ, RZ, RZ ;  /* 0x000000ffff1e8224 */ /* 0x000fe200078e00ff */
[----:B------:R-:W-:Y:S01]  /*2890*/  @P0 MOV R30, RZ ;  /* 0x000000ff001e0202 */ /* 0x000fe20000000f00 */
[----:B------:R-:W-:Y:S02]  /*28a0*/  @!P0 IMAD.MOV.U32 R31, RZ, RZ, R29 ;  /* 0x000000ffff1f8224 */ /* 0x000fe400078e001d */
[----:B------:R-:W-:Y:S01]  /*28b0*/  @P0 IMAD.MOV.U32 R31, RZ, RZ, R13 ;  /* 0x000000ffff1f0224 */ /* 0x000fe200078e000d */
[----:B------:R-:W-:Y:S06]  /*28c0*/  BRA `(.L_x_35) ;  /* 0x00000000001c7947 */ /* 0x000fec0003800000 */
.L_x_37:
[----:B------:R-:W-:Y:S01]  /*28d0*/  LOP3.LUT R13, R29, 0x80000, RZ, 0xfc, !PT ;  /* 0x000800001d0d7812 */ /* 0x000fe200078efcff */
[----:B------:R-:W-:-:S04]  /*28e0*/  IMAD.MOV.U32 R30, RZ, RZ, R28 ;  /* 0x000000ffff1e7224 */ /* 0x000fc800078e001c */
[----:B------:R-:W-:Y:S01]  /*28f0*/  IMAD.MOV.U32 R31, RZ, RZ, R13 ;  /* 0x000000ffff1f7224 */ /* 0x000fe200078e000d */
[----:B------:R-:W-:Y:S06]  /*2900*/  BRA `(.L_x_35) ;  /* 0x00000000000c7947 */ /* 0x000fec0003800000 */
.L_x_36:
[----:B------:R-:W-:Y:S01]  /*2910*/  LOP3.LUT R13, R35, 0x80000, RZ, 0xfc, !PT ;  /* 0x00080000230d7812 */ /* 0x000fe200078efcff */
[----:B------:R-:W-:-:S04]  /*2920*/  IMAD.MOV.U32 R30, RZ, RZ, R34 ;  /* 0x000000ffff1e7224 */ /* 0x000fc800078e0022 */
[----:B------:R-:W-:-:S07]  /*2930*/  IMAD.MOV.U32 R31, RZ, RZ, R13 ;  /* 0x000000ffff1f7224 */ /* 0x000fce00078e000d */
.L_x_35:
[----:B------:R-:W-:Y:S05]  /*2940*/  BSYNC.RECONVERGENT B2 ;  /* 0x0000000000027941 */ /* 0x000fea0003800200 */
.L_x_33:
[----:B------:R-:W-:Y:S02]  /*2950*/  IMAD.MOV.U32 R16, RZ, RZ, R12 ;  /* 0x000000ffff107224 */ /* 0x000fe400078e000c */
[----:B------:R-:W-:Y:S02]  /*2960*/  IMAD.MOV.U32 R17, RZ, RZ, 0x0 ;  /* 0x00000000ff117424 */ /* 0x000fe400078e00ff */
[----:B------:R-:W-:Y:S02]  /*2970*/  IMAD.MOV.U32 R14, RZ, RZ, R30 ;  /* 0x000000ffff0e7224 */ /* 0x000fe400078e001e */
[----:B------:R-:W-:Y:S01]  /*2980*/  IMAD.MOV.U32 R13, RZ, RZ, R31 ;  /* 0x000000ffff0d7224 */ /* 0x000fe200078e001f */
[----:B------:R-:W-:Y:S06]  /*2990*/  RET.REL.NODEC R16 `(_Z24compute_eigenvalues_cudaPdS_i) ;  /* 0xffffffd410987950 */ /* 0x000fec0003c3ffff */
        .weak           $__internal_1_$__cuda_sm20_dsqrt_rn_f64_mediumpath_v1
        .type           $__internal_1_$__cuda_sm20_dsqrt_rn_f64_mediumpath_v1,@function
        .size           $__internal_1_$__cuda_sm20_dsqrt_rn_f64_mediumpath_v1,($_Z24compute_eigenvalues_cudaPdS_i$__internal_trig_reduction_slowpathd - $__internal_1_$__cuda_sm20_dsqrt_rn_f64_mediumpath_v1)
$__internal_1_$__cuda_sm20_dsqrt_rn_f64_mediumpath_v1:
[----:B------:R-:W-:Y:S01]  /*29a0*/  ISETP.GE.U32.AND P0, PT, R14, -0x3400000, PT ;  /* 0xfcc000000e00780c */ /* 0x000fe20003f06070 */
[----:B------:R-:W-:Y:S01]  /*29b0*/  BSSY.RECONVERGENT B2, `(.L_x_38) ;  /* 0x0000028000027945 */ /* 0x000fe20003800200 */
[----:B------:R-:W-:Y:S02]  /*29c0*/  IMAD.MOV.U32 R14, RZ, RZ, R12 ;  /* 0x000000ffff0e7224 */ /* 0x000fe400078e000c */
[----:B------:R-:W-:Y:S02]  /*29d0*/  IMAD.MOV.U32 R15, RZ, RZ, R13 ;  /* 0x000000ffff0f7224 */ /* 0x000fe400078e000d */
[----:B------:R-:W-:Y:S02]  /*29e0*/  IMAD.MOV.U32 R28, RZ, RZ, R30 ;  /* 0x000000ffff1c7224 */ /* 0x000fe400078e001e */
[----:B------:R-:W-:Y:S02]  /*29f0*/  IMAD.MOV.U32 R12, RZ, RZ, R26 ;  /* 0x000000ffff0c7224 */ /* 0x000fe400078e001a */
[----:B------:R-:W-:-:S03]  /*2a00*/  IMAD.MOV.U32 R13, RZ, RZ, R27 ;  /* 0x000000ffff0d7224 */ /* 0x000fc600078e001b */
[----:B------:R-:W-:Y:S05]  /*2a10*/  @!P0 BRA `(.L_x_39) ;  /* 0x0000000000208947 */ /* 0x000fea0003800000 */
[----:B------:R-:W-:-:S10]  /*2a20*/  DFMA.RM R12, R12, R28, R16 ;  /* 0x0000001c0c0c722b */ /* 0x000fd40000004010 */
[----:B------:R-:W-:-:S05]  /*2a30*/  IADD3 R16, P0, PT, R12, 0x1, RZ ;  /* 0x000000010c107810 */ /* 0x000fca0007f1e0ff */
[----:B------:R-:W-:-:S06]  /*2a40*/  IMAD.X R17, RZ, RZ, R13, P0 ;  /* 0x000000ffff117224 */ /* 0x000fcc00000e060d */
[----:B------:R-:W-:-:S08]  /*2a50*/  DFMA.RP R14, -R12, R16, R14 ;  /* 0x000000100c0e722b */ /* 0x000fd0000000810e */
[----:B------:R-:W-:-:S06]  /*2a60*/  DSETP.GT.AND P0, PT, R14, RZ, PT ;  /* 0x000000ff0e00722a */ /* 0x000fcc0003f04000 */
[----:B------:R-:W-:Y:S02]  /*2a70*/  FSEL R12, R16, R12, P0 ;  /* 0x0000000c100c7208 */ /* 0x000fe40000000000 */
[----:B------:R-:W-:Y:S01]  /*2a80*/  FSEL R13, R17, R13, P0 ;  /* 0x0000000d110d7208 */ /* 0x000fe20000000000 */
[----:B------:R-:W-:Y:S06]  /*2a90*/  BRA `(.L_x_40) ;  /* 0x0000000000647947 */ /* 0x000fec0003800000 */
.L_x_39:
[----:B------:R-:W-:-:S14]  /*2aa0*/  DSETP.NE.AND P0, PT, R14, RZ, PT ;  /* 0x000000ff0e00722a */ /* 0x000fdc0003f05000 */
[----:B------:R-:W-:Y:S05]  /*2ab0*/  @!P0 BRA `(.L_x_41) ;  /* 0x0000000000588947 */ /* 0x000fea0003800000 */
[----:B------:R-:W-:-:S13]  /*2ac0*/  ISETP.GE.AND P0, PT, R15, RZ, PT ;  /* 0x000000ff0f00720c */ /* 0x000fda0003f06270 */
[----:B------:R-:W-:Y:S02]  /*2ad0*/  @!P0 IMAD.MOV.U32 R12, RZ, RZ, 0x0 ;  /* 0x00000000ff0c8424 */ /* 0x000fe400078e00ff */
[----:B------:R-:W-:Y:S01]  /*2ae0*/  @!P0 IMAD.MOV.U32 R13, RZ, RZ, -0x80000 ;  /* 0xfff80000ff0d8424 */ /* 0x000fe200078e00ff */
[----:B------:R-:W-:Y:S06]  /*2af0*/  @!P0 BRA `(.L_x_40) ;  /* 0x00000000004c8947 */ /* 0x000fec0003800000 */
[----:B------:R-:W-:-:S13]  /*2b00*/  ISETP.GT.AND P0, PT, R15, 0x7fefffff, PT ;  /* 0x7fefffff0f00780c */ /* 0x000fda0003f04270 */
[----:B------:R-:W-:Y:S05]  /*2b10*/  @P0 BRA `(.L_x_41) ;  /* 0x0000000000400947 */ /* 0x000fea0003800000 */
[----:B------:R-:W-:Y:S01]  /*2b20*/  DMUL R12, R14, 8.11296384146066816958e+31 ;  /* 0x469000000e0c7828 */ /* 0x000fe20000000000 */
[----:B------:R-:W-:Y:S02]  /*2b30*/  IMAD.MOV.U32 R24, RZ, RZ, 0x0 ;  /* 0x00000000ff187424 */ /* 0x000fe400078e00ff */
[----:B------:R-:W-:Y:S02]  /*2b40*/  IMAD.MOV.U32 R14, RZ, RZ, RZ ;  /* 0x000000ffff0e7224 */ /* 0x000fe400078e00ff */
[----:B------:R-:W-:Y:S01]  /*2b50*/  IMAD.MOV.U32 R25, RZ, RZ, 0x3fd80000 ;  /* 0x3fd80000ff197424 */ /* 0x000fe200078e00ff */
[----:B------:R-:W0:Y:S03]  /*2b60*/  MUFU.RSQ64H R15, R13 ;  /* 0x0000000d000f7308 */ /* 0x000e260000001c00 */
[----:B0-----:R-:W-:-:S08]  /*2b70*/  DMUL R16, R14, R14 ;  /* 0x0000000e0e107228 */ /* 0x001fd00000000000 */
[----:B------:R-:W-:-:S08]  /*2b80*/  DFMA R16, R12, -R16, 1 ;  /* 0x3ff000000c10742b */ /* 0x000fd00000000810 */
[----:B------:R-:W-:Y:S02]  /*2b90*/  DFMA R24, R16, R24, 0.5 ;  /* 0x3fe000001018742b */ /* 0x000fe40000000018 */
[----:B------:R-:W-:-:S08]  /*2ba0*/  DMUL R16, R14, R16 ;  /* 0x000000100e107228 */ /* 0x000fd00000000000 */
[----:B------:R-:W-:-:S08]  /*2bb0*/  DFMA R16, R24, R16, R14 ;  /* 0x000000101810722b */ /* 0x000fd0000000000e */
[----:B------:R-:W-:Y:S02]  /*2bc0*/  DMUL R14, R12, R16 ;  /* 0x000000100c0e7228 */ /* 0x000fe40000000000 */
[----:B------:R-:W-:-:S06]  /*2bd0*/  VIADD R17, R17, 0xfff00000 ;  /* 0xfff0000011117836 */ /* 0x000fcc0000000000 */
[----:B------:R-:W-:-:S08]  /*2be0*/  DFMA R24, R14, -R14, R12 ;  /* 0x8000000e0e18722b */ /* 0x000fd0000000000c */
[----:B------:R-:W-:-:S10]  /*2bf0*/  DFMA R12, R16, R24, R14 ;  /* 0x00000018100c722b */ /* 0x000fd4000000000e */
[----:B------:R-:W-:Y:S01]  /*2c00*/  VIADD R13, R13, 0xfcb00000 ;  /* 0xfcb000000d0d7836 */ /* 0x000fe20000000000 */
[----:B------:R-:W-:Y:S06]  /*2c10*/  BRA `(.L_x_40) ;  /* 0x0000000000047947 */ /* 0x000fec0003800000 */
.L_x_41:
[----:B------:R-:W-:-:S11]  /*2c20*/  DADD R12, R14, R14 ;  /* 0x000000000e0c7229 */ /* 0x000fd6000000000e */
.L_x_40:
[----:B------:R-:W-:Y:S05]  /*2c30*/  BSYNC.RECONVERGENT B2 ;  /* 0x0000000000027941 */ /* 0x000fea0003800200 */
.L_x_38:
[----:B------:R-:W-:Y:S02]  /*2c40*/  IMAD.MOV.U32 R5, RZ, RZ, 0x0 ;  /* 0x00000000ff057424 */ /* 0x000fe400078e00ff */
[----:B------:R-:W-:Y:S02]  /*2c50*/  IMAD.MOV.U32 R24, RZ, RZ, R12 ;  /* 0x000000ffff187224 */ /* 0x000fe400078e000c */
[----:B------:R-:W-:Y:S01]  /*2c60*/  IMAD.MOV.U32 R25, RZ, RZ, R13 ;  /* 0x000000ffff197224 */ /* 0x000fe200078e000d */
[----:B------:R-:W-:Y:S06]  /*2c70*/  RET.REL.NODEC R4 `(_Z24compute_eigenvalues_cudaPdS_i) ;  /* 0xffffffd004e07950 */ /* 0x000fec0003c3ffff */
        .type           $_Z24compute_eigenvalues_cudaPdS_i$__internal_trig_reduction_slowpathd,@function
        .size           $_Z24compute_eigenvalues_cudaPdS_i$__internal_trig_reduction_slowpathd,(.L_x_52 - $_Z24compute_eigenvalues_cudaPdS_i$__internal_trig_reduction_slowpathd)
$_Z24compute_eigenvalues_cudaPdS_i$__internal_trig_reduction_slowpathd:
[----:B------:R-:W-:Y:S01]  /*2c80*/  SHF.R.U32.HI R8, RZ, 0x14, R25 ;  /* 0x00000014ff087819 */ /* 0x000fe20000011619 */
[----:B------:R-:W-:-:S03]  /*2c90*/  IMAD.MOV.U32 R4, RZ, RZ, RZ ;  /* 0x000000ffff047224 */ /* 0x000fc600078e00ff */
[----:B------:R-:W-:-:S04]  /*2ca0*/  LOP3.LUT R5, R8, 0x7ff, RZ, 0xc0, !PT ;  /* 0x000007ff08057812 */ /* 0x000fc800078ec0ff */
[----:B------:R-:W-:-:S13]  /*2cb0*/  ISETP.NE.AND P0, PT, R5, 0x7ff, PT ;  /* 0x000007ff0500780c */ /* 0x000fda0003f05270 */
[----:B------:R-:W-:Y:S05]  /*2cc0*/  @!P0 BRA `(.L_x_42) ;  /* 0x0000000800488947 */ /* 0x000fea0003800000 */
[----:B------:R-:W-:Y:S01]  /*2cd0*/  VIADD R4, R5, 0xfffffc00 ;  /* 0xfffffc0005047836 */ /* 0x000fe20000000000 */
[----:B------:R-:W-:Y:S01]  /*2ce0*/  BSSY.RECONVERGENT B3, `(.L_x_43) ;  /* 0x000002f000037945 */ /* 0x000fe20003800200 */
[----:B------:R-:W-:-:S03]  /*2cf0*/  CS2R R26, SRZ ;  /* 0x00000000001a7805 */ /* 0x000fc6000001ff00 */
[----:B------:R-:W-:Y:S02]  /*2d00*/  SHF.R.U32.HI R9, RZ, 0x6, R4 ;  /* 0x00000006ff097819 */ /* 0x000fe40000011604 */
[----:B------:R-:W-:Y:S02]  /*2d10*/  ISETP.GE.U32.AND P0, PT, R4, 0x80, PT ;  /* 0x000000800400780c */ /* 0x000fe40003f06070 */
[C---:B------:R-:W-:Y:S02]  /*2d20*/  IADD3 R14, PT, PT, -R9.reuse, 0x13, RZ ;  /* 0x00000013090e7810 */ /* 0x040fe40007ffe1ff */
[----:B------:R-:W-:Y:S02]  /*2d30*/  IADD3 R21, PT, PT, -R9, 0xf, RZ ;  /* 0x0000000f09157810 */ /* 0x000fe40007ffe1ff */
[----:B------:R-:W-:-:S04]  /*2d40*/  SEL R14, R14, 0x12, P0 ;  /* 0x000000120e0e7807 */ /* 0x000fc80000000000 */
[----:B------:R-:W-:-:S13]  /*2d50*/  ISETP.GE.AND P0, PT, R21, R14, PT ;  /* 0x0000000e1500720c */ /* 0x000fda0003f06270 */
[----:B------:R-:W-:Y:S05]  /*2d60*/  @P0 BRA `(.L_x_44) ;  /* 0x0000000000980947 */ /* 0x000fea0003800000 */
[----:B------:R-:W0:Y:S01]  /*2d70*/  LDC.64 R10, c[0x0][0x358] ;  /* 0x0000d600ff0a7b82 */ /* 0x000e220000000a00 */
[C---:B------:R-:W-:Y:S01]  /*2d80*/  SHF.L.U64.HI R17, R24.reuse, 0xb, R25 ;  /* 0x0000000b18117819 */ /* 0x040fe20000010219 */
[----:B------:R-:W-:Y:S01]  /*2d90*/  BSSY.RECONVERGENT B4, `(.L_x_45) ;  /* 0x0000022000047945 */ /* 0x000fe20003800200 */
[----:B------:R-:W-:Y:S01]  /*2da0*/  IMAD.SHL.U32 R15, R24, 0x800, RZ ;  /* 0x00000800180f7824 */ /* 0x000fe200078e00ff */
[----:B------:R-:W-:Y:S01]  /*2db0*/  IADD3 R19, PT, PT, RZ, -R9, -R14 ;  /* 0x80000009ff137210 */ /* 0x000fe20007ffe80e */
[----:B------:R-:W-:Y:S01]  /*2dc0*/  IMAD.MOV.U32 R16, RZ, RZ, RZ ;  /* 0x000000ffff107224 */ /* 0x000fe200078e00ff */
[----:B------:R-:W-:Y:S02]  /*2dd0*/  CS2R R26, SRZ ;  /* 0x00000000001a7805 */ /* 0x000fe4000001ff00 */
[----:B------:R-:W-:-:S07]  /*2de0*/  LOP3.LUT R17, R17, 0x80000000, RZ, 0xfc, !PT ;  /* 0x8000000011117812 */ /* 0x000fce00078efcff */
.L_x_46:
[----:B------:R-:W1:Y:S01]  /*2df0*/  LDC.64 R4, c[0x4][RZ] ;  /* 0x01000000ff047b82 */ /* 0x000e620000000a00 */
[----:B0-----:R-:W-:Y:S02]  /*2e00*/  R2UR UR6, R10 ;  /* 0x000000000a0672ca */ /* 0x001fe400000e0000 */
[----:B------:R-:W-:Y:S01]  /*2e10*/  R2UR UR7, R11 ;  /* 0x000000000b0772ca */ /* 0x000fe200000e0000 */
[----:B-1----:R-:W-:-:S12]  /*2e20*/  IMAD.WIDE R4, R21, 0x8, R4 ;  /* 0x0000000815047825 */ /* 0x002fd800078e0204 */
[----:B------:R-:W2:Y:S01]  /*2e30*/  LDG.E.64.CONSTANT R4, desc[UR6][R4.64] ;  /* 0x0000000604047981 */ /* 0x000ea2000c1e9b00 */
[----:B------:R-:W-:Y:S02]  /*2e40*/  VIADD R19, R19, 0x1 ;  /* 0x0000000113137836 */ /* 0x000fe40000000000 */
[----:B------:R-:W-:Y:S02]  /*2e50*/  VIADD R21, R21, 0x1 ;  /* 0x0000000115157836 */ /* 0x000fe40000000000 */
[----:B--2---:R-:W-:-:S04]  /*2e60*/  IMAD.WIDE.U32 R26, P2, R4, R15, R26 ;  /* 0x0000000f041a7225 */ /* 0x004fc8000784001a */
[----:B------:R-:W-:Y:S02]  /*2e70*/  IMAD R29, R4, R17, RZ ;  /* 0x00000011041d7224 */ /* 0x000fe400078e02ff */
[CC--:B------:R-:W-:Y:S02]  /*2e80*/  IMAD R20, R5.reuse, R15.reuse, RZ ;  /* 0x0000000f05147224 */ /* 0x0c0fe400078e02ff */
[----:B------:R-:W-:Y:S01]  /*2e90*/  IMAD.HI.U32 R31, R5, R15, RZ ;  /* 0x0000000f051f7227 */ /* 0x000fe200078e00ff */
[----:B------:R-:W-:Y:S02]  /*2ea0*/  IADD3 R27, P0, PT, R29, R27, RZ ;  /* 0x0000001b1d1b7210 */ /* 0x000fe40007f1e0ff */
[C---:B------:R-:W-:Y:S01]  /*2eb0*/  LEA R29, R16.reuse, R1, 0x3 ;  /* 0x00000001101d7211 */ /* 0x040fe200078e18ff */
[----:B------:R-:W-:Y:S01]  /*2ec0*/  VIADD R16, R16, 0x1 ;  /* 0x0000000110107836 */ /* 0x000fe20000000000 */
[----:B------:R-:W-:Y:S01]  /*2ed0*/  IADD3 R27, P1, PT, R20, R27, RZ ;  /* 0x0000001b141b7210 */ /* 0x000fe20007f3e0ff */
[----:B------:R-:W-:-:S04]  /*2ee0*/  IMAD.HI.U32 R20, R4, R17, RZ ;  /* 0x0000001104147227 */ /* 0x000fc800078e00ff */
[----:B------:R-:W-:Y:S01]  /*2ef0*/  IMAD.X R4, RZ, RZ, R20, P2 ;  /* 0x000000ffff047224 */ /* 0x000fe200010e0614 */
[----:B------:R0:W-:Y:S01]  /*2f00*/  STL.64 [R29], R26 ;  /* 0x0000001a1d007387 */ /* 0x0001e20000100a00 */
[----:B------:R-:W-:-:S03]  /*2f10*/  IMAD.HI.U32 R20, R5, R17, RZ ;  /* 0x0000001105147227 */ /* 0x000fc600078e00ff */
[----:B------:R-:W-:Y:S01]  /*2f20*/  IADD3.X R4, P0, PT, R31, R4, RZ, P0, !PT ;  /* 0x000000041f047210 */ /* 0x000fe2000071e4ff */
[----:B------:R-:W-:-:S05]  /*2f30*/  IMAD R5, R5, R17, RZ ;  /* 0x0000001105057224 */ /* 0x000fca00078e02ff */
[----:B------:R-:W-:Y:S01]  /*2f40*/  IADD3.X R5, P1, PT, R5, R4, RZ, P1, !PT ;  /* 0x0000000405057210 */ /* 0x000fe20000f3e4ff */
[----:B------:R-:W-:Y:S01]  /*2f50*/  IMAD.X R4, RZ, RZ, R20, P0 ;  /* 0x000000ffff047224 */ /* 0x000fe200000e0614 */
[----:B------:R-:W-:-:S03]  /*2f60*/  ISETP.NE.AND P0, PT, R19, -0xf, PT ;  /* 0xfffffff11300780c */ /* 0x000fc60003f05270 */
[----:B------:R-:W-:Y:S02]  /*2f70*/  IMAD.X R4, RZ, RZ, R4, P1 ;  /* 0x000000ffff047224 */ /* 0x000fe400008e0604 */
[----:B0-----:R-:W-:Y:S02]  /*2f80*/  IMAD.MOV.U32 R26, RZ, RZ, R5 ;  /* 0x000000ffff1a7224 */ /* 0x001fe400078e0005 */
[----:B------:R-:W-:-:S06]  /*2f90*/  IMAD.MOV.U32 R27, RZ, RZ, R4 ;  /* 0x000000ffff1b7224 */ /* 0x000fcc00078e0004 */
[----:B------:R-:W-:Y:S05]  /*2fa0*/  @P0 BRA `(.L_x_46) ;  /* 0xfffffffc00900947 */ /* 0x000fea000383ffff */
[----:B------:R-:W-:Y:S05]  /*2fb0*/  BSYNC.RECONVERGENT B4 ;  /* 0x0000000000047941 */ /* 0x000fea0003800200 */
.L_x_45:
[----:B------:R-:W-:-:S07]  /*2fc0*/  IMAD.MOV.U32 R21, RZ, RZ, R14 ;  /* 0x000000ffff157224 */ /* 0x000fce00078e000e */
.L_x_44:
[----:B------:R-:W-:Y:S05]  /*2fd0*/  BSYNC.RECONVERGENT B3 ;  /* 0x0000000000037941 */ /* 0x000fea0003800200 */
.L_x_43:
[----:B------:R-:W-:Y:S01]  /*2fe0*/  LOP3.LUT P0, R31, R8, 0x3f, RZ, 0xc0, !PT ;  /* 0x0000003f081f7812 */ /* 0x000fe2000780c0ff */
[----:B------:R-:W-:-:S04]  /*2ff0*/  IMAD.IADD R4, R9, 0x1, R21 ;  /* 0x0000000109047824 */ /* 0x000fc800078e0215 */
[----:B------:R-:W-:-:S05]  /*3000*/  IMAD.U32 R29, R4, 0x8, R1 ;  /* 0x00000008041d7824 */ /* 0x000fca00078e0001 */
[----:B------:R0:W-:Y:S04]  /*3010*/  STL.64 [R29+-0x78], R26 ;  /* 0xffff881a1d007387 */ /* 0x0001e80000100a00 */
[----:B------:R-:W2:Y:S04]  /*3020*/  @P0 LDL.64 R14, [R1+0x8] ;  /* 0x00000800010e0983 */ /* 0x000ea80000100a00 */
[----:B------:R-:W3:Y:S04]  /*3030*/  LDL.64 R4, [R1+0x10] ;  /* 0x0000100001047983 */ /* 0x000ee80000100a00 */
[----:B------:R-:W4:Y:S01]  /*3040*/  LDL.64 R8, [R1+0x18] ;  /* 0x0000180001087983 */ /* 0x000f220000100a00 */
[----:B------:R-:W-:Y:S01]  /*3050*/  @P0 LOP3.LUT R10, R31, 0x3f, RZ, 0x3c, !PT ;  /* 0x0000003f1f0a0812 */ /* 0x000fe200078e3cff */
[----:B------:R-:W-:Y:S01]  /*3060*/  BSSY.RECONVERGENT B3, `(.L_x_47) ;  /* 0x0000034000037945 */ /* 0x000fe20003800200 */
[----:B--2---:R-:W-:-:S02]  /*3070*/  @P0 SHF.R.U64 R11, R14, 0x1, R15 ;  /* 0x000000010e0b0819 */ /* 0x004fc4000000120f */
[----:B------:R-:W-:Y:S02]  /*3080*/  @P0 SHF.R.U32.HI R15, RZ, 0x1, R15 ;  /* 0x00000001ff0f0819 */ /* 0x000fe4000001160f */
[CC--:B---3--:R-:W-:Y:S02]  /*3090*/  @P0 SHF.L.U32 R16, R4.reuse, R31.reuse, RZ ;  /* 0x0000001f04100219 */ /* 0x0c8fe400000006ff */
[----:B------:R-:W-:Y:S02]  /*30a0*/  @P0 SHF.R.U64 R11, R11, R10, R15 ;  /* 0x0000000a0b0b0219 */ /* 0x000fe4000000120f */
[--C-:B------:R-:W-:Y:S02]  /*30b0*/  @P0 SHF.R.U32.HI R21, RZ, 0x1, R5.reuse ;  /* 0x00000001ff150819 */ /* 0x100fe40000011605 */
[C-C-:B------:R-:W-:Y:S02]  /*30c0*/  @P0 SHF.R.U64 R19, R4.reuse, 0x1, R5.reuse ;  /* 0x0000000104130819 */ /* 0x140fe40000001205 */
[----:B------:R-:W-:-:S02]  /*30d0*/  @P0 SHF.L.U64.HI R17, R4, R31, R5 ;  /* 0x0000001f04110219 */ /* 0x000fc40000010205 */
[-C--:B------:R-:W-:Y:S02]  /*30e0*/  @P0 SHF.R.U32.HI R14, RZ, R10.reuse, R15 ;  /* 0x0000000aff0e0219 */ /* 0x080fe4000001160f */
[----:B------:R-:W-:Y:S02]  /*30f0*/  @P0 LOP3.LUT R4, R16, R11, RZ, 0xfc, !PT ;  /* 0x0000000b10040212 */ /* 0x000fe400078efcff */
[-C--:B----4-:R-:W-:Y:S02]  /*3100*/  @P0 SHF.L.U32 R15, R8, R31.reuse, RZ ;  /* 0x0000001f080f0219 */ /* 0x090fe400000006ff */
[----:B------:R-:W-:Y:S01]  /*3110*/  @P0 SHF.R.U64 R20, R19, R10, R21 ;  /* 0x0000000a13140219 */ /* 0x000fe20000001215 */
[----:B------:R-:W-:Y:S01]  /*3120*/  IMAD.SHL.U32 R16, R4, 0x4, RZ ;  /* 0x0000000404107824 */ /* 0x000fe200078e00ff */
[----:B------:R-:W-:Y:S02]  /*3130*/  @P0 LOP3.LUT R5, R17, R14, RZ, 0xfc, !PT ;  /* 0x0000000e11050212 */ /* 0x000fe400078efcff */
[----:B------:R-:W-:-:S02]  /*3140*/  @P0 SHF.L.U64.HI R11, R8, R31, R9 ;  /* 0x0000001f080b0219 */ /* 0x000fc40000010209 */
[----:B------:R-:W-:Y:S02]  /*3150*/  @P0 LOP3.LUT R8, R15, R20, RZ, 0xfc, !PT ;  /* 0x000000140f080212 */ /* 0x000fe400078efcff */
[----:B------:R-:W-:Y:S02]  /*3160*/  @P0 SHF.R.U32.HI R10, RZ, R10, R21 ;  /* 0x0000000aff0a0219 */ /* 0x000fe40000011615 */
[----:B------:R-:W-:Y:S02]  /*3170*/  SHF.L.U64.HI R17, R4, 0x2, R5 ;  /* 0x0000000204117819 */ /* 0x000fe40000010205 */
[----:B------:R-:W-:Y:S02]  /*3180*/  SHF.L.W.U32.HI R4, R5, 0x2, R8 ;  /* 0x0000000205047819 */ /* 0x000fe40000010e08 */
[----:B------:R-:W-:Y:S02]  /*3190*/  @P0 LOP3.LUT R9, R11, R10, RZ, 0xfc, !PT ;  /* 0x0000000a0b090212 */ /* 0x000fe400078efcff */
[----:B------:R-:W-:-:S02]  /*31a0*/  IADD3 RZ, P0, PT, RZ, -R16, RZ ;  /* 0x80000010ffff7210 */ /* 0x000fc40007f1e0ff */
[----:B------:R-:W-:Y:S02]  /*31b0*/  LOP3.LUT R5, RZ, R17, RZ, 0x33, !PT ;  /* 0x00000011ff057212 */ /* 0x000fe400078e33ff */
[----:B------:R-:W-:Y:S02]  /*31c0*/  SHF.L.W.U32.HI R8, R8, 0x2, R9 ;  /* 0x0000000208087819 */ /* 0x000fe40000010e09 */
[----:B------:R-:W-:Y:S02]  /*31d0*/  LOP3.LUT R11, RZ, R4, RZ, 0x33, !PT ;  /* 0x00000004ff0b7212 */ /* 0x000fe400078e33ff */
[----:B------:R-:W-:Y:S02]  /*31e0*/  IADD3.X R10, P0, PT, RZ, R5, RZ, P0, !PT ;  /* 0x00000005ff0a7210 */ /* 0x000fe4000071e4ff */
[----:B------:R-:W-:Y:S02]  /*31f0*/  LOP3.LUT R5, RZ, R8, RZ, 0x33, !PT ;  /* 0x00000008ff057212 */ /* 0x000fe400078e33ff */
[----:B------:R-:W-:-:S02]  /*3200*/  IADD3.X R11, P1, PT, RZ, R11, RZ, P0, !PT ;  /* 0x0000000bff0b7210 */ /* 0x000fc4000073e4ff */
[----:B------:R-:W-:-:S03]  /*3210*/  ISETP.GT.U32.AND P2, PT, R4, -0x1, PT ;  /* 0xffffffff0400780c */ /* 0x000fc60003f44070 */
[----:B------:R-:W-:Y:S01]  /*3220*/  IMAD.X R5, RZ, RZ, R5, P1 ;  /* 0x000000ffff057224 */ /* 0x000fe200008e0605 */
[----:B------:R-:W-:-:S04]  /*3230*/  ISETP.GT.AND.EX P0, PT, R8, -0x1, PT, P2 ;  /* 0xffffffff0800780c */ /* 0x000fc80003f04320 */
[----:B------:R-:W-:Y:S02]  /*3240*/  SEL R5, R8, R5, P0 ;  /* 0x0000000508057207 */ /* 0x000fe40000000000 */
[----:B------:R-:W-:Y:S02]  /*3250*/  SEL R15, R4, R11, P0 ;  /* 0x0000000b040f7207 */ /* 0x000fe40000000000 */
[----:B------:R-:W-:Y:S02]  /*3260*/  ISETP.NE.U32.AND P1, PT, R5, RZ, PT ;  /* 0x000000ff0500720c */ /* 0x000fe40003f25070 */
[----:B------:R-:W-:Y:S02]  /*3270*/  SEL R17, R17, R10, P0 ;  /* 0x0000000a11117207 */ /* 0x000fe40000000000 */
[----:B------:R-:W-:Y:S01]  /*3280*/  SEL R11, R15, R5, !P1 ;  /* 0x000000050f0b7207 */ /* 0x000fe20004800000 */
[----:B------:R-:W-:-:S05]  /*3290*/  @!P0 IMAD.MOV R16, RZ, RZ, -R16 ;  /* 0x000000ffff108224 */ /* 0x000fca00078e0a10 */
[----:B------:R-:W1:Y:S02]  /*32a0*/  FLO.U32 R11, R11 ;  /* 0x0000000b000b7300 */ /* 0x000e6400000e0000 */
[C---:B-1----:R-:W-:Y:S02]  /*32b0*/  IADD3 R14, PT, PT, -R11.reuse, 0x1f, RZ ;  /* 0x0000001f0b0e7810 */ /* 0x042fe40007ffe1ff */
[----:B------:R-:W-:-:S03]  /*32c0*/  IADD3 R4, PT, PT, -R11, 0x3f, RZ ;  /* 0x0000003f0b047810 */ /* 0x000fc60007ffe1ff */
[----:B------:R-:W-:-:S05]  /*32d0*/  @P1 IMAD.MOV R4, RZ, RZ, R14 ;  /* 0x000000ffff041224 */ /* 0x000fca00078e020e */
[----:B------:R-:W-:-:S13]  /*32e0*/  ISETP.NE.AND P1, PT, R4, RZ, PT ;  /* 0x000000ff0400720c */ /* 0x000fda0003f25270 */
[----:B0-----:R-:W-:Y:S05]  /*32f0*/  @!P1 BRA `(.L_x_48) ;  /* 0x0000000000289947 */ /* 0x001fea0003800000 */
[--C-:B------:R-:W-:Y:S02]  /*3300*/  SHF.R.U64 R14, R16, 0x1, R17.reuse ;  /* 0x00000001100e7819 */ /* 0x100fe40000001211 */
[C---:B------:R-:W-:Y:S02]  /*3310*/  LOP3.LUT R10, R4.reuse, 0x3f, RZ, 0xc0, !PT ;  /* 0x0000003f040a7812 */ /* 0x040fe400078ec0ff */
[----:B------:R-:W-:Y:S02]  /*3320*/  SHF.R.U32.HI R16, RZ, 0x1, R17 ;  /* 0x00000001ff107819 */ /* 0x000fe40000011611 */
[----:B------:R-:W-:Y:S02]  /*3330*/  LOP3.LUT R11, R4, 0x3f, RZ, 0xc, !PT ;  /* 0x0000003f040b7812 */ /* 0x000fe400078e0cff */
[CC--:B------:R-:W-:Y:S02]  /*3340*/  SHF.L.U64.HI R20, R15.reuse, R10.reuse, R5 ;  /* 0x0000000a0f147219 */ /* 0x0c0fe40000010205 */
[----:B------:R-:W-:-:S02]  /*3350*/  SHF.L.U32 R10, R15, R10, RZ ;  /* 0x0000000a0f0a7219 */ /* 0x000fc400000006ff */
[-CC-:B------:R-:W-:Y:S02]  /*3360*/  SHF.R.U64 R5, R14, R11.reuse, R16.reuse ;  /* 0x0000000b0e057219 */ /* 0x180fe40000001210 */
[----:B------:R-:W-:Y:S02]  /*3370*/  SHF.R.U32.HI R11, RZ, R11, R16 ;  /* 0x0000000bff0b7219 */ /* 0x000fe40000011610 */
[----:B------:R-:W-:Y:S02]  /*3380*/  LOP3.LUT R15, R10, R5, RZ, 0xfc, !PT ;  /* 0x000000050a0f7212 */ /* 0x000fe400078efcff */
[----:B------:R-:W-:-:S07]  /*3390*/  LOP3.LUT R5, R20, R11, RZ, 0xfc, !PT ;  /* 0x0000000b14057212 */ /* 0x000fce00078efcff */
.L_x_48:
[----:B------:R-:W-:Y:S05]  /*33a0*/  BSYNC.RECONVERGENT B3 ;  /* 0x0000000000037941 */ /* 0x000fea0003800200 */
.L_x_47:
[----:B------:R-:W-:-:S04]  /*33b0*/  IMAD.WIDE.U32 R16, R15, 0x2168c235, RZ ;  /* 0x2168c2350f107825 */ /* 0x000fc800078e00ff */
[----:B------:R-:W-:Y:S01]  /*33c0*/  IMAD.MOV.U32 R10, RZ, RZ, R17 ;  /* 0x000000ffff0a7224 */ /* 0x000fe200078e0011 */
[----:B------:R-:W-:Y:S01]  /*33d0*/  IADD3 RZ, P1, PT, R16, R16, RZ ;  /* 0x0000001010ff7210 */ /* 0x000fe20007f3e0ff */
[----:B------:R-:W-:Y:S02]  /*33e0*/  IMAD.MOV.U32 R11, RZ, RZ, RZ ;  /* 0x000000ffff0b7224 */ /* 0x000fe400078e00ff */
[----:B------:R-:W-:-:S04]  /*33f0*/  IMAD.HI.U32 R14, R5, -0x36f0255e, RZ ;  /* 0xc90fdaa2050e7827 */ /* 0x000fc800078e00ff */
[----:B------:R-:W-:-:S04]  /*3400*/  IMAD.WIDE.U32 R10, R15, -0x36f0255e, R10 ;  /* 0xc90fdaa20f0a7825 */ /* 0x000fc800078e000a */
[C---:B------:R-:W-:Y:S02]  /*3410*/  IMAD R15, R5.reuse, -0x36f0255e, RZ ;  /* 0xc90fdaa2050f7824 */ /* 0x040fe400078e02ff */
[----:B------:R-:W-:-:S04]  /*3420*/  IMAD.WIDE.U32 R10, P2, R5, 0x2168c235, R10 ;  /* 0x2168c235050a7825 */ /* 0x000fc8000784000a */
[----:B------:R-:W-:Y:S01]  /*3430*/  IMAD.X R5, RZ, RZ, R14, P2 ;  /* 0x000000ffff057224 */ /* 0x000fe200010e060e */
[----:B------:R-:W-:Y:S02]  /*3440*/  IADD3 R11, P2, PT, R15, R11, RZ ;  /* 0x0000000b0f0b7210 */ /* 0x000fe40007f5e0ff */
[----:B------:R-:W-:Y:S02]  /*3450*/  IADD3.X RZ, P1, PT, R10, R10, RZ, P1, !PT ;  /* 0x0000000a0aff7210 */ /* 0x000fe40000f3e4ff */
[C---:B------:R-:W-:Y:S01]  /*3460*/  ISETP.GT.U32.AND P3, PT, R11.reuse, RZ, PT ;  /* 0x000000ff0b00720c */ /* 0x040fe20003f64070 */
[----:B------:R-:W-:Y:S01]  /*3470*/  IMAD.X R5, RZ, RZ, R5, P2 ;  /* 0x000000ffff057224 */ /* 0x000fe200010e0605 */
[----:B------:R-:W-:-:S04]  /*3480*/  IADD3.X R10, P2, PT, R11, R11, RZ, P1, !PT ;  /* 0x0000000b0b0a7210 */ /* 0x000fc80000f5e4ff */
[C---:B------:R-:W-:Y:S01]  /*3490*/  ISETP.GT.AND.EX P1, PT, R5.reuse, RZ, PT, P3 ;  /* 0x000000ff0500720c */ /* 0x040fe20003f24330 */
[----:B------:R-:W-:-:S03]  /*34a0*/  IMAD.X R14, R5, 0x1, R5, P2 ;  /* 0x00000001050e7824 */ /* 0x000fc600010e0605 */
[----:B------:R-:W-:Y:S02]  /*34b0*/  SEL R10, R10, R11, P1 ;  /* 0x0000000b0a0a7207 */ /* 0x000fe40000800000 */
[----:B------:R-:W-:Y:S02]  /*34c0*/  SEL R11, R14, R5, P1 ;  /* 0x000000050e0b7207 */ /* 0x000fe40000800000 */
[----:B------:R-:W-:Y:S02]  /*34d0*/  IADD3 R10, P2, PT, R10, 0x1, RZ ;  /* 0x000000010a0a7810 */ /* 0x000fe40007f5e0ff */
[----:B------:R-:W-:Y:S02]  /*34e0*/  SEL R15, RZ, 0xffffffff, !P1 ;  /* 0xffffffffff0f7807 */ /* 0x000fe40004800000 */
[----:B------:R-:W-:Y:S01]  /*34f0*/  LOP3.LUT P1, R5, R25, 0x80000000, RZ, 0xc0, !PT ;  /* 0x8000000019057812 */ /* 0x000fe2000782c0ff */
[----:B------:R-:W-:Y:S02]  /*3500*/  IMAD.X R11, RZ, RZ, R11, P2 ;  /* 0x000000ffff0b7224 */ /* 0x000fe400010e060b */
[----:B------:R-:W-:Y:S01]  /*3510*/  IMAD.IADD R14, R15, 0x1, -R4 ;  /* 0x000000010f0e7824 */ /* 0x000fe200078e0a04 */
[----:B------:R-:W-:-:S02]  /*3520*/  SHF.R.U32.HI R15, RZ, 0x1e, R9 ;  /* 0x0000001eff0f7819 */ /* 0x000fc40000011609 */
[----:B------:R-:W-:Y:S01]  /*3530*/  SHF.R.U64 R10, R10, 0xa, R11 ;  /* 0x0000000a0a0a7819 */ /* 0x000fe2000000120b */
[----:B------:R-:W-:Y:S01]  /*3540*/  IMAD.SHL.U32 R9, R14, 0x100000, RZ ;  /* 0x001000000e097824 */ /* 0x000fe200078e00ff */
[----:B------:R-:W-:Y:S02]  /*3550*/  @!P0 LOP3.LUT R5, R5, 0x80000000, RZ, 0x3c, !PT ;  /* 0x8000000005058812 */ /* 0x000fe400078e3cff */
[----:B------:R-:W-:-:S04]  /*3560*/  IADD3 R10, P2, PT, R10, 0x1, RZ ;  /* 0x000000010a0a7810 */ /* 0x000fc80007f5e0ff */
[----:B------:R-:W-:-:S04]  /*3570*/  LEA.HI.X R11, R11, RZ, RZ, 0x16, P2 ;  /* 0x000000ff0b0b7211 */ /* 0x000fc800010fb4ff */
[--C-:B------:R-:W-:Y:S02]  /*3580*/  SHF.R.U64 R4, R10, 0x1, R11.reuse ;  /* 0x000000010a047819 */ /* 0x100fe4000000120b */
[----:B------:R-:W-:Y:S02]  /*3590*/  SHF.R.U32.HI R10, RZ, 0x1, R11 ;  /* 0x00000001ff0a7819 */ /* 0x000fe4000001160b */
[----:B------:R-:W-:Y:S02]  /*35a0*/  IADD3 R24, P2, P3, RZ, RZ, R4 ;  /* 0x000000ffff187210 */ /* 0x000fe40007b5e004 */
[----:B------:R-:W-:Y:S02]  /*35b0*/  LEA.HI R4, R8, R15, RZ, 0x1 ;  /* 0x0000000f08047211 */ /* 0x000fe400078f08ff */
[----:B------:R-:W-:-:S03]  /*35c0*/  IADD3.X R8, PT, PT, R9, 0x3fe00000, R10, P2, P3 ;  /* 0x3fe0000009087810 */ /* 0x000fc600017e640a */
[----:B------:R-:W-:Y:S01]  /*35d0*/  @P1 IMAD.MOV R4, RZ, RZ, -R4 ;  /* 0x000000ffff041224 */ /* 0x000fe200078e0a04 */
[----:B------:R-:W-:-:S07]  /*35e0*/  LOP3.LUT R25, R8, R5, RZ, 0xfc, !PT ;  /* 0x0000000508197212 */ /* 0x000fce00078efcff */
.L_x_42:
[----:B------:R-:W-:Y:S02]  /*35f0*/  IMAD.MOV.U32 R19, RZ, RZ, 0x0 ;  /* 0x00000000ff137424 */ /* 0x000fe400078e00ff */
[----:B------:R-:W-:Y:S02]  /*3600*/  IMAD.MOV.U32 R8, RZ, RZ, R4 ;  /* 0x000000ffff087224 */ /* 0x000fe400078e0004 */
[----:B------:R-:W-:Y:S02]  /*3610*/  IMAD.MOV.U32 R4, RZ, RZ, R24 ;  /* 0x000000ffff047224 */ /* 0x000fe400078e0018 */
[----:B------:R-:W-:Y:S01]  /*3620*/  IMAD.MOV.U32 R5, RZ, RZ, R25 ;  /* 0x000000ffff057224 */ /* 0x000fe200078e0019 */
[----:B------:R-:W-:Y:S06]  /*3630*/  RET.REL.NODEC R18 `(_Z24compute_eigenvalues_cudaPdS_i) ;  /* 0xffffffc812707950 */ /* 0x000fec0003c3ffff */
.L_x_49:
[----:B------:R-:W-:-:S00]  /*3640*/  BRA `(.L_x_49) ;  /* 0xfffffffc00fc7947 */ /* 0x000fc0000383ffff */
[----:B------:R-:W-:-:S00]  /*3650*/  NOP ;  /* 0x0000000000007918 */ /* 0x000fc00000000000 */
        /* <DEDUP_REMOVED lines=10> */
.L_x_52:


//--------------------- .nv.global.init           --------------------------
	.section	.nv.global.init,"aw",@progbits
	.align	16
.nv.global.init:
	.type		__cudart_sin_cos_coeffs,@object
	.size		__cudart_sin_cos_coeffs,(__cudart_i2opi_d - __cudart_sin_cos_coeffs)
__cudart_sin_cos_coeffs:
        /*0000*/ 	.byte	0x46, 0xd2, 0xb0, 0x2c, 0xf1, 0xe5, 0x5a, 0xbe, 0x92, 0xe3, 0xac, 0x69, 0xe3, 0x1d, 0xc7, 0x3e
        /*0010*/ 	.byte	0xa1, 0x62, 0xdb, 0x19, 0xa0, 0x01, 0x2a, 0xbf, 0x18, 0x08, 0x11, 0x11, 0x11, 0x11, 0x81, 0x3f
        /*0020*/ 	.byte	0x54, 0x55, 0x55, 0x55, 0x55, 0x55, 0xc5, 0xbf, 0x00, 0x00, 0x00, 0x00, 0x00, 0x00, 0x00, 0x00
        /*0030*/ 	.byte	0x00, 0x00, 0x00, 0x00, 0x00, 0x00, 0x00, 0x00, 0x64, 0x81, 0xfd, 0x20, 0x83, 0xff, 0xa8, 0xbd
        /*0040*/ 	.byte	0x28, 0x85, 0xef, 0xc1, 0xa7, 0xee, 0x21, 0x3e, 0xd9, 0xe6, 0x06, 0x8e, 0x4f, 0x7e, 0x92, 0xbe
        /*0050*/ 	.byte	0xe9, 0xbc, 0xdd, 0x19, 0xa0, 0x01, 0xfa, 0x3e, 0x47, 0x5d, 0xc1, 0x16, 0x6c, 0xc1, 0x56, 0xbf
        /*0060*/ 	.byte	0x51, 0x55, 0x55, 0x55, 0x55, 0x55, 0xa5, 0x3f, 0x00, 0x00, 0x00, 0x00, 0x00, 0x00, 0xe0, 0xbf
        /*0070*/ 	.byte	0x00, 0x00, 0x00, 0x00, 0x00, 0x00, 0xf0, 0x3f, 0x00, 0x00, 0x00, 0x00, 0x00, 0x00, 0x00, 0x00
	.type		__cudart_i2opi_d,@object
	.size		__cudart_i2opi_d,(.L_0 - __cudart_i2opi_d)
__cudart_i2opi_d:
        /* <DEDUP_REMOVED lines=9> */
.L_0:


//--------------------- .nv.shared.reserved.0     --------------------------
	.section	.nv.shared.reserved.0,"aw",@nobits
	.weak		__nv_reservedSMEM_offset_0_alias
	.size		__nv_reservedSMEM_offset_0_alias, 0, 64
	.other		__nv_reservedSMEM_offset_0_alias,@"STO_CUDA_RESERVED_SHARED STV_DEFAULT"
__nv_reservedSMEM_offset_0_alias:
	.zero		0
	.zero		64


//--------------------- .nv.constant0._Z24compute_eigenvalues_cudaPdS_i --------------------------
	.section	.nv.constant0._Z24compute_eigenvalues_cudaPdS_i,"a",@progbits
	.sectionflags	@""
	.align	4
.nv.constant0._Z24compute_eigenvalues_cudaPdS_i:
	.zero		916


//--------------------- SYMBOLS --------------------------

	.type		.nv.reservedSmem.offset0,@object
	.size		.nv.reservedSmem.offset0,0x4
